	.target	sm_90a

	.elftype	@"ET_EXEC"


//--------------------- .note.nv.tkinfo           --------------------------
	.section	.note.nv.tkinfo,"",@"SHT_NOTE"
	.sectionflags	@"SHF_NOTE_NV_TKINFO"
	.tkinfo
        /*0018*/ 	.word	0x00000002
        /*0030*/ 	.string	""
        /*0030*/ 	.string	"ptxas"
        /*0030*/ 	.string	"Cuda compilation tools, release 13.0, V13.0.88"
        /*0030*/ 	.string	"Build cuda_13.0.r13.0/compiler.36424714_0"
        /*0030*/ 	.string	"-arch sm_90a -m 64 "



//--------------------- .note.nv.cuinfo           --------------------------
	.section	.note.nv.cuinfo,"",@"SHT_NOTE"
	.sectionflags	@"SHF_NOTE_NV_CUINFO"
        /*0018*/ 	.short	0x0002
        /*001a*/ 	.short	0x005a
        /*001c*/ 	.short	0x0082
	.zero		2


//--------------------- .nv.info                  --------------------------
	.section	.nv.info,"",@"SHT_CUDA_INFO"
	.align	4


	//----- nvinfo : EIATTR_REGCOUNT
	.align		4
        /*0000*/ 	.byte	0x04, 0x2f
        /*0002*/ 	.short	(.L_12 - .L_11)
	.align		4
.L_11:
        /*0004*/ 	.word	index@(_ZN7cutlass13device_kernelINS_4gemm6kernel13GemmUniversalIN4cute5tupleIJiiiiEEENS1_10collective13CollectiveMmaINS1_37MainloopSm90TmaGmmaWarpSpecializedFP8ILi9ENS5_IJNS4_1CILi1EEESB_SB_EEENS1_35KernelTmaWarpSpecializedCooperativeEEENS5_IJNSA_ILi256EEENSA_ILi128EEENSA_ILi64EEEEEENS_12float_e5m2_tENS5_IJlSB_lEEESJ_SK_NS4_8TiledMMAINS4_8MMA_AtomIJNS4_4SM904GMMA31MMA_64x128x32_F32E5M2E5M2_SS_TNILNSO_7ScaleInE1ELSQ_1EEEEEENS4_6LayoutINS5_IJNSA_ILi2EEESB_SB_EEENS5_IJSB_NSA_ILi0EEESW_EEEEENS5_IJNS4_10UnderscoreESZ_SZ_EEEEENS4_13SM90_TMA_LOADENS4_14ComposedLayoutINS4_7SwizzleILi2ELi4ELi3EEENS4_18smem_ptr_flag_bitsILi8EEENST_INS5_IJNSA_ILi8EEESH_EEENS5_IJSH_SB_EEEEEEEvNS4_8identityES12_S1C_vS1D_EENS_8epilogue10collective6detail29Sm90TmaWarpSpecializedAdapterINS1G_15DefaultEpilogueISJ_SK_SK_NS1F_6thread17LinearCombinationISJ_Li1EffLNS1K_9ScaleType4KindE0ELNS_15FloatRoundStyleE2ESJ_EENS1_15EpilogueDefaultEEEEEvvEEEEvNT_6ParamsE)
        /*0008*/ 	.word	0x000000a8


	//----- nvinfo : EIATTR_FRAME_SIZE
	.align		4
.L_12:
        /*000c*/ 	.byte	0x04, 0x11
        /*000e*/ 	.short	(.L_14 - .L_13)
	.align		4
.L_13:
        /*0010*/ 	.word	index@(_ZN7cutlass13device_kernelINS_4gemm6kernel13GemmUniversalIN4cute5tupleIJiiiiEEENS1_10collective13CollectiveMmaINS1_37MainloopSm90TmaGmmaWarpSpecializedFP8ILi9ENS5_IJNS4_1CILi1EEESB_SB_EEENS1_35KernelTmaWarpSpecializedCooperativeEEENS5_IJNSA_ILi256EEENSA_ILi128EEENSA_ILi64EEEEEENS_12float_e5m2_tENS5_IJlSB_lEEESJ_SK_NS4_8TiledMMAINS4_8MMA_AtomIJNS4_4SM904GMMA31MMA_64x128x32_F32E5M2E5M2_SS_TNILNSO_7ScaleInE1ELSQ_1EEEEEENS4_6LayoutINS5_IJNSA_ILi2EEESB_SB_EEENS5_IJSB_NSA_ILi0EEESW_EEEEENS5_IJNS4_10UnderscoreESZ_SZ_EEEEENS4_13SM90_TMA_LOADENS4_14ComposedLayoutINS4_7SwizzleILi2ELi4ELi3EEENS4_18smem_ptr_flag_bitsILi8EEENST_INS5_IJNSA_ILi8EEESH_EEENS5_IJSH_SB_EEEEEEEvNS4_8identityES12_S1C_vS1D_EENS_8epilogue10collective6detail29Sm90TmaWarpSpecializedAdapterINS1G_15DefaultEpilogueISJ_SK_SK_NS1F_6thread17LinearCombinationISJ_Li1EffLNS1K_9ScaleType4KindE0ELNS_15FloatRoundStyleE2ESJ_EENS1_15EpilogueDefaultEEEEEvvEEEEvNT_6ParamsE)
        /*0014*/ 	.word	0x00000100


	//----- nvinfo : EIATTR_MIN_STACK_SIZE
	.align		4
.L_14:
        /*0018*/ 	.byte	0x04, 0x12
        /*001a*/ 	.short	(.L_16 - .L_15)
	.align		4
.L_15:
        /*001c*/ 	.word	index@(_ZN7cutlass13device_kernelINS_4gemm6kernel13GemmUniversalIN4cute5tupleIJiiiiEEENS1_10collective13CollectiveMmaINS1_37MainloopSm90TmaGmmaWarpSpecializedFP8ILi9ENS5_IJNS4_1CILi1EEESB_SB_EEENS1_35KernelTmaWarpSpecializedCooperativeEEENS5_IJNSA_ILi256EEENSA_ILi128EEENSA_ILi64EEEEEENS_12float_e5m2_tENS5_IJlSB_lEEESJ_SK_NS4_8TiledMMAINS4_8MMA_AtomIJNS4_4SM904GMMA31MMA_64x128x32_F32E5M2E5M2_SS_TNILNSO_7ScaleInE1ELSQ_1EEEEEENS4_6LayoutINS5_IJNSA_ILi2EEESB_SB_EEENS5_IJSB_NSA_ILi0EEESW_EEEEENS5_IJNS4_10UnderscoreESZ_SZ_EEEEENS4_13SM90_TMA_LOADENS4_14ComposedLayoutINS4_7SwizzleILi2ELi4ELi3EEENS4_18smem_ptr_flag_bitsILi8EEENST_INS5_IJNSA_ILi8EEESH_EEENS5_IJSH_SB_EEEEEEEvNS4_8identityES12_S1C_vS1D_EENS_8epilogue10collective6detail29Sm90TmaWarpSpecializedAdapterINS1G_15DefaultEpilogueISJ_SK_SK_NS1F_6thread17LinearCombinationISJ_Li1EffLNS1K_9ScaleType4KindE0ELNS_15FloatRoundStyleE2ESJ_EENS1_15EpilogueDefaultEEEEEvvEEEEvNT_6ParamsE)
        /*0020*/ 	.word	0x00000100
.L_16:


//--------------------- .nv.compat                --------------------------
	.section	.nv.compat,"",@"SHT_CUDA_COMPAT_INFO"
	.align	4
        /*0000*/ 	.byte	0x02, 0x09, 0x01, 0x00, 0x02, 0x02, 0x04, 0x00, 0x02, 0x05, 0x05, 0x00, 0x03, 0x07, 0x01, 0x01
        /*0010*/ 	.byte	0x02, 0x03, 0x01, 0x00, 0x02, 0x06, 0x01, 0x00, 0x04, 0x0b, 0x08, 0x00, 0x00, 0x00, 0x00, 0x00
        /*0020*/ 	.byte	0x00, 0x00, 0x00, 0x00


//--------------------- .nv.info._ZN7cutlass13device_kernelINS_4gemm6kernel13GemmUniversalIN4cute5tupleIJiiiiEEENS1_10collective13CollectiveMmaINS1_37MainloopSm90TmaGmmaWarpSpecializedFP8ILi9ENS5_IJNS4_1CILi1EEESB_SB_EEENS1_35KernelTmaWarpSpecializedCooperativeEEENS5_IJNSA_ILi256EEENSA_ILi128EEENSA_ILi64EEEEEENS_12float_e5m2_tENS5_IJlSB_lEEESJ_SK_NS4_8TiledMMAINS4_8MMA_AtomIJNS4_4SM904GMMA31MMA_64x128x32_F32E5M2E5M2_SS_TNILNSO_7ScaleInE1ELSQ_1EEEEEENS4_6LayoutINS5_IJNSA_ILi2EEESB_SB_EEENS5_IJSB_NSA_ILi0EEESW_EEEEENS5_IJNS4_10UnderscoreESZ_SZ_EEEEENS4_13SM90_TMA_LOADENS4_14ComposedLayoutINS4_7SwizzleILi2ELi4ELi3EEENS4_18smem_ptr_flag_bitsILi8EEENST_INS5_IJNSA_ILi8EEESH_EEENS5_IJSH_SB_EEEEEEEvNS4_8identityES12_S1C_vS1D_EENS_8epilogue10collective6detail29Sm90TmaWarpSpecializedAdapterINS1G_15DefaultEpilogueISJ_SK_SK_NS1F_6thread17LinearCombinationISJ_Li1EffLNS1K_9ScaleType4KindE0ELNS_15FloatRoundStyleE2ESJ_EENS1_15EpilogueDefaultEEEEEvvEEEEvNT_6ParamsE --------------------------
	.section	.nv.info._ZN7cutlass13device_kernelINS_4gemm6kernel13GemmUniversalIN4cute5tupleIJiiiiEEENS1_10collective13CollectiveMmaINS1_37MainloopSm90TmaGmmaWarpSpecializedFP8ILi9ENS5_IJNS4_1CILi1EEESB_SB_EEENS1_35KernelTmaWarpSpecializedCooperativeEEENS5_IJNSA_ILi256EEENSA_ILi128EEENSA_ILi64EEEEEENS_12float_e5m2_tENS5_IJlSB_lEEESJ_SK_NS4_8TiledMMAINS4_8MMA_AtomIJNS4_4SM904GMMA31MMA_64x128x32_F32E5M2E5M2_SS_TNILNSO_7ScaleInE1ELSQ_1EEEEEENS4_6LayoutINS5_IJNSA_ILi2EEESB_SB_EEENS5_IJSB_NSA_ILi0EEESW_EEEEENS5_IJNS4_10UnderscoreESZ_SZ_EEEEENS4_13SM90_TMA_LOADENS4_14ComposedLayoutINS4_7SwizzleILi2ELi4ELi3EEENS4_18smem_ptr_flag_bitsILi8EEENST_INS5_IJNSA_ILi8EEESH_EEENS5_IJSH_SB_EEEEEEEvNS4_8identityES12_S1C_vS1D_EENS_8epilogue10collective6detail29Sm90TmaWarpSpecializedAdapterINS1G_15DefaultEpilogueISJ_SK_SK_NS1F_6thread17LinearCombinationISJ_Li1EffLNS1K_9ScaleType4KindE0ELNS_15FloatRoundStyleE2ESJ_EENS1_15EpilogueDefaultEEEEEvvEEEEvNT_6ParamsE,"",@"SHT_CUDA_INFO"
	.sectionflags	@""
	.align	4


	//----- nvinfo : EIATTR_CUDA_API_VERSION
	.align		4
        /*0000*/ 	.byte	0x04, 0x37
        /*0002*/ 	.short	(.L_18 - .L_17)
.L_17:
        /*0004*/ 	.word	0x00000082


	//----- nvinfo : EIATTR_KPARAM_INFO
	.align		4
.L_18:
        /*0008*/ 	.byte	0x04, 0x17
        /*000a*/ 	.short	(.L_20 - .L_19)
.L_19:
        /*000c*/ 	.word	0x00000000
        /*0010*/ 	.short	0x0000
        /*0012*/ 	.short	0x0070
        /*0014*/ 	.byte	0x00, 0xf0, 0x01, 0x10


	//----- nvinfo : EIATTR_SPARSE_MMA_MASK
	.align		4
.L_20:
        /*0018*/ 	.byte	0x03, 0x50
        /*001a*/ 	.short	0x0000


	//----- nvinfo : EIATTR_MAXREG_COUNT
	.align		4
        /*001c*/ 	.byte	0x03, 0x1b
        /*001e*/ 	.short	0x00a8


	//----- nvinfo : EIATTR_NUM_BARRIERS
	.align		4
        /*0020*/ 	.byte	0x02, 0x4c
        /*0022*/ 	.byte	0x01
	.zero		1


	//----- nvinfo : EIATTR_ANNOTATIONS
	.align		4
        /*0024*/ 	.byte	0x04, 0x55
        /*0026*/ 	.short	(.L_22 - .L_21)


	//   ....[0]....
.L_21:
        /*0028*/ 	.word	0x00000001
        /*002c*/ 	.byte	0x60, 0x06, 0x00, 0x00, 0x01, 0x00, 0x00, 0x00, 0x80, 0x06, 0x00, 0x00, 0x01, 0x00, 0x00, 0x00
        /* <DEDUP_REMOVED lines=193> */
        /*0c4c*/ 	.byte	0x30, 0x06, 0x01, 0x00


	//----- nvinfo : EIATTR_MERCURY_ISA_VERSION
	.align		4
.L_22:
        /*0c50*/ 	.byte	0x03, 0x5f
        /*0c52*/ 	.short	0x0101


	//----- nvinfo : EIATTR_INT_WARP_WIDE_INSTR_OFFSETS
	.align		4
        /*0c54*/ 	.byte	0x04, 0x31
        /*0c56*/ 	.short	(.L_24 - .L_23)


	//   ....[0]....
.L_23:
        /*0c58*/ 	.word	0x00000530


	//   ....[1]....
        /*0c5c*/ 	.word	0x00000540


	//   ....[2]....
        /*0c60*/ 	.word	0x00000670


	//----- nvinfo : EIATTR_COOP_GROUP_MASK_REGIDS
	.align		4
.L_24:
        /*0c64*/ 	.byte	0x04, 0x29
        /*0c66*/ 	.short	(.L_26 - .L_25)


	//   ....[0]....
.L_25:
        /*0c68*/ 	.word	0xffffffff


	//   ....[1]....
        /*0c6c*/ 	.word	0xffffffff


	//   ....[2]....
        /*0c70*/ 	.word	0xffffffff


	//   ....[3]....
        /*0c74*/ 	.word	0xffffffff


	//   ....[4]....
        /*0c78*/ 	.word	0xffffffff


	//----- nvinfo : EIATTR_COOP_GROUP_INSTR_OFFSETS
	.align		4
.L_26:
        /*0c7c*/ 	.byte	0x04, 0x28
        /*0c7e*/ 	.short	(.L_28 - .L_27)


	//   ....[0]....
.L_27:
        /*0c80*/ 	.word	0x00000070


	//   ....[1]....
        /*0c84*/ 	.word	0x00000080


	//   ....[2]....
        /*0c88*/ 	.word	0x000001a0


	//   ....[3]....
        /*0c8c*/ 	.word	0x00000480


	//   ....[4]....
        /*0c90*/ 	.word	0x000013c0


	//----- nvinfo : EIATTR_REG_RECONFIG
	.align		4
.L_28:
        /*0c94*/ 	.byte	0x01, 0x54
	.zero		2


	//----- nvinfo : EIATTR_MBARRIER_INSTR_OFFSETS
	.align		4
        /*0c98*/ 	.byte	0x04, 0x39
        /*0c9a*/ 	.short	(.L_30 - .L_29)


	//   ....[0]....
.L_29:
        /*0c9c*/ 	.word	0x00000340
        /*0ca0*/ 	.word	0x000000ff
        /*0ca4*/ 	.word	0x00000000
        /*0ca8*/ 	.short	0x0100
        /*0caa*/ 	.byte	0x09
	.zero		1


	//   ....[1]....
        /*0cac*/ 	.word	0x00000350
        /*0cb0*/ 	.word	0x000000ff
        /*0cb4*/ 	.word	0x00000048
        /*0cb8*/ 	.short	0x0100
        /*0cba*/ 	.byte	0x09
	.zero		1


	//   ....[2]....
        /*0cbc*/ 	.word	0x00000360
        /*0cc0*/ 	.word	0x000000ff
        /*0cc4*/ 	.word	0x00000008
        /*0cc8*/ 	.short	0x0100
        /*0cca*/ 	.byte	0x09
	.zero		1


	//   ....[3]....
        /*0ccc*/ 	.word	0x00000370
        /*0cd0*/ 	.word	0x000000ff
        /*0cd4*/ 	.word	0x00000050
        /*0cd8*/ 	.short	0x0100
        /*0cda*/ 	.byte	0x09
	.zero		1


	//   ....[4]....
        /*0cdc*/ 	.word	0x00000380
        /*0ce0*/ 	.word	0x000000ff
        /*0ce4*/ 	.word	0x00000010
        /*0ce8*/ 	.short	0x0100
        /*0cea*/ 	.byte	0x09
	.zero		1


	//   ....[5]....
        /*0cec*/ 	.word	0x00000390
        /*0cf0*/ 	.word	0x000000ff
        /*0cf4*/ 	.word	0x00000058
        /*0cf8*/ 	.short	0x0100
        /*0cfa*/ 	.byte	0x09
	.zero		1


	//   ....[6]....
        /*0cfc*/ 	.word	0x000003a0
        /*0d00*/ 	.word	0x000000ff
        /*0d04*/ 	.word	0x00000018
        /*0d08*/ 	.short	0x0100
        /*0d0a*/ 	.byte	0x09
	.zero		1


	//   ....[7]....
        /*0d0c*/ 	.word	0x000003b0
        /*0d10*/ 	.word	0x000000ff
        /*0d14*/ 	.word	0x00000060
        /*0d18*/ 	.short	0x0100
        /*0d1a*/ 	.byte	0x09
	.zero		1


	//   ....[8]....
        /*0d1c*/ 	.word	0x000003c0
        /*0d20*/ 	.word	0x000000ff
        /*0d24*/ 	.word	0x00000020
        /*0d28*/ 	.short	0x0100
        /*0d2a*/ 	.byte	0x09
	.zero		1


	//   ....[9]....
        /*0d2c*/ 	.word	0x000003d0
        /*0d30*/ 	.word	0x000000ff
        /*0d34*/ 	.word	0x00000068
        /*0d38*/ 	.short	0x0100
        /*0d3a*/ 	.byte	0x09
	.zero		1


	//   ....[10]....
        /*0d3c*/ 	.word	0x000003e0
        /*0d40*/ 	.word	0x000000ff
        /*0d44*/ 	.word	0x00000028
        /*0d48*/ 	.short	0x0100
        /*0d4a*/ 	.byte	0x09
	.zero		1


	//   ....[11]....
        /*0d4c*/ 	.word	0x000003f0
        /*0d50*/ 	.word	0x000000ff
        /*0d54*/ 	.word	0x00000070
        /*0d58*/ 	.short	0x0100
        /*0d5a*/ 	.byte	0x09
	.zero		1


	//   ....[12]....
        /*0d5c*/ 	.word	0x00000400
        /*0d60*/ 	.word	0x000000ff
        /*0d64*/ 	.word	0x00000030
        /*0d68*/ 	.short	0x0100
        /*0d6a*/ 	.byte	0x09
	.zero		1


	//   ....[13]....
        /*0d6c*/ 	.word	0x00000410
        /*0d70*/ 	.word	0x000000ff
        /*0d74*/ 	.word	0x00000078
        /*0d78*/ 	.short	0x0100
        /*0d7a*/ 	.byte	0x09
	.zero		1


	//   ....[14]....
        /*0d7c*/ 	.word	0x00000420
        /*0d80*/ 	.word	0x000000ff
        /*0d84*/ 	.word	0x00000038
        /*0d88*/ 	.short	0x0100
        /*0d8a*/ 	.byte	0x09
	.zero		1


	//   ....[15]....
        /*0d8c*/ 	.word	0x00000430
        /*0d90*/ 	.word	0x000000ff
        /*0d94*/ 	.word	0x00000080
        /*0d98*/ 	.short	0x0100
        /*0d9a*/ 	.byte	0x09
	.zero		1


	//   ....[16]....
        /*0d9c*/ 	.word	0x00000440
        /*0da0*/ 	.word	0x000000ff
        /*0da4*/ 	.word	0x00000040
        /*0da8*/ 	.short	0x0100
        /*0daa*/ 	.byte	0x09
	.zero		1


	//   ....[17]....
        /*0dac*/ 	.word	0x00000450
        /*0db0*/ 	.word	0x000000ff
        /*0db4*/ 	.word	0x00000088
        /*0db8*/ 	.short	0x0100
        /*0dba*/ 	.byte	0x09
	.zero		1


	//   ....[18]....
        /*0dbc*/ 	.word	0x000006a0
        /*0dc0*/ 	.word	0x000000ff
        /*0dc4*/ 	.word	0x000000a0
        /*0dc8*/ 	.short	0x0100
        /*0dca*/ 	.byte	0x06
	.zero		1


	//   ....[19]....
        /*0dcc*/ 	.word	0x000006b0
        /*0dd0*/ 	.word	0x000000ff
        /*0dd4*/ 	.word	0x000000a8
        /*0dd8*/ 	.short	0x0100
        /*0dda*/ 	.byte	0x06
	.zero		1


	//   ....[20]....
        /*0ddc*/ 	.word	0x00001bd0
        /*0de0*/ 	.word	0x000000ff
        /*0de4*/ 	.word	0x00000000
        /*0de8*/ 	.short	0x010a
        /*0dea*/ 	.byte	0x06
	.zero		1


	//   ....[21]....
        /*0dec*/ 	.word	0x00001c10
        /*0df0*/ 	.word	0x000000ff
        /*0df4*/ 	.word	0x00000000
        /*0df8*/ 	.short	0x010a
        /*0dfa*/ 	.byte	0x06
	.zero		1


	//   ....[22]....
        /*0dfc*/ 	.word	0x00002ea0
        /*0e00*/ 	.word	0x000000ff
        /*0e04*/ 	.word	0x00000000
        /*0e08*/ 	.short	0x010a
        /*0e0a*/ 	.byte	0x10
	.zero		1


	//   ....[23]....
        /*0e0c*/ 	.word	0x00002ee0
        /*0e10*/ 	.word	0x000000ff
        /*0e14*/ 	.word	0x00000000
        /*0e18*/ 	.short	0x010a
        /*0e1a*/ 	.byte	0x10
	.zero		1


	//   ....[24]....
        /*0e1c*/ 	.word	0x00003f80
        /*0e20*/ 	.word	0x000000ff
        /*0e24*/ 	.word	0x00000000
        /*0e28*/ 	.short	0x0101
        /*0e2a*/ 	.byte	0x08
	.zero		1


	//   ....[25]....
        /*0e2c*/ 	.word	0x00005150
        /*0e30*/ 	.word	0x000000ff
        /*0e34*/ 	.word	0x00000000
        /*0e38*/ 	.short	0x0101
        /*0e3a*/ 	.byte	0x08
	.zero		1


	//   ....[26]....
        /*0e3c*/ 	.word	0x0000f580
        /*0e40*/ 	.word	0x0000000d
        /*0e44*/ 	.word	0x00000048
        /*0e48*/ 	.short	0x010a
        /*0e4a*/ 	.byte	0x3f
	.zero		1


	//   ....[27]....
        /*0e4c*/ 	.word	0x0000f940
        /*0e50*/ 	.word	0x00000004
        /*0e54*/ 	.word	0x000000a8
        /*0e58*/ 	.short	0x0101
        /*0e5a*/ 	.byte	0x3f
	.zero		1


	//   ....[28]....
        /*0e5c*/ 	.word	0x000100b0
        /*0e60*/ 	.word	0x00000007
        /*0e64*/ 	.word	0x00000000
        /*0e68*/ 	.short	0x010a
        /*0e6a*/ 	.byte	0x3f
	.zero		1


	//   ....[29]....
        /*0e6c*/ 	.word	0x00010130
        /*0e70*/ 	.word	0x00000009
        /*0e74*/ 	.word	0x00000000
        /*0e78*/ 	.short	0x010a
        /*0e7a*/ 	.byte	0x3f
	.zero		1


	//   ....[30]....
        /*0e7c*/ 	.word	0x000101c0
        /*0e80*/ 	.word	0x00000006
        /*0e84*/ 	.word	0x00000000
        /*0e88*/ 	.short	0x010a
        /*0e8a*/ 	.byte	0x3f
	.zero		1


	//   ....[31]....
        /*0e8c*/ 	.word	0x00010250
        /*0e90*/ 	.word	0x00000009
        /*0e94*/ 	.word	0x00000000
        /*0e98*/ 	.short	0x010a
        /*0e9a*/ 	.byte	0x3f
	.zero		1


	//   ....[32]....
        /*0e9c*/ 	.word	0x000102e0
        /*0ea0*/ 	.word	0x00000006
        /*0ea4*/ 	.word	0x00000000
        /*0ea8*/ 	.short	0x010a
        /*0eaa*/ 	.byte	0x3f
	.zero		1


	//   ....[33]....
        /*0eac*/ 	.word	0x00010370
        /*0eb0*/ 	.word	0x00000009
        /*0eb4*/ 	.word	0x00000000
        /*0eb8*/ 	.short	0x010a
        /*0eba*/ 	.byte	0x3f
	.zero		1


	//   ....[34]....
        /*0ebc*/ 	.word	0x00010400
        /*0ec0*/ 	.word	0x00000006
        /*0ec4*/ 	.word	0x00000000
        /*0ec8*/ 	.short	0x010a
        /*0eca*/ 	.byte	0x3f
	.zero		1


	//   ....[35]....
        /*0ecc*/ 	.word	0x00010490
        /*0ed0*/ 	.word	0x00000009
        /*0ed4*/ 	.word	0x00000000
        /*0ed8*/ 	.short	0x010a
        /*0eda*/ 	.byte	0x3f
	.zero		1


	//   ....[36]....
        /*0edc*/ 	.word	0x00010520
        /*0ee0*/ 	.word	0x00000003
        /*0ee4*/ 	.word	0x00000000
        /*0ee8*/ 	.short	0x010a
        /*0eea*/ 	.byte	0x3f
	.zero		1


	//   ....[37]....
        /*0eec*/ 	.word	0x00010590
        /*0ef0*/ 	.word	0x00000003
        /*0ef4*/ 	.word	0x00000000
        /*0ef8*/ 	.short	0x010a
        /*0efa*/ 	.byte	0x3f
	.zero		1


	//   ....[38]....
        /*0efc*/ 	.word	0x00010600
        /*0f00*/ 	.word	0x00000000
        /*0f04*/ 	.word	0x00000000
        /*0f08*/ 	.short	0x010a
        /*0f0a*/ 	.byte	0x3f
	.zero		1


	//   ....[39]....
        /*0f0c*/ 	.word	0x000106e0
        /*0f10*/ 	.word	0x0000000d
        /*0f14*/ 	.word	0x00000048
        /*0f18*/ 	.short	0x010a
        /*0f1a*/ 	.byte	0x3f
	.zero		1


	//   ....[40]....
        /*0f1c*/ 	.word	0x000107c0
        /*0f20*/ 	.word	0x00000007
        /*0f24*/ 	.word	0x00000000
        /*0f28*/ 	.short	0x010a
        /*0f2a*/ 	.byte	0x3f
	.zero		1


	//   ....[41]....
        /*0f2c*/ 	.word	0x00010810
        /*0f30*/ 	.word	0x00000009
        /*0f34*/ 	.word	0x00000000
        /*0f38*/ 	.short	0x010a
        /*0f3a*/ 	.byte	0x3f
	.zero		1


	//   ....[42]....
        /*0f3c*/ 	.word	0x00010860
        /*0f40*/ 	.word	0x00000006
        /*0f44*/ 	.word	0x00000000
        /*0f48*/ 	.short	0x010a
        /*0f4a*/ 	.byte	0x3f
	.zero		1


	//   ....[43]....
        /*0f4c*/ 	.word	0x000108b0
        /*0f50*/ 	.word	0x00000009
        /*0f54*/ 	.word	0x00000000
        /*0f58*/ 	.short	0x010a
        /*0f5a*/ 	.byte	0x3f
	.zero		1


	//   ....[44]....
        /*0f5c*/ 	.word	0x00010900
        /*0f60*/ 	.word	0x00000006
        /*0f64*/ 	.word	0x00000000
        /*0f68*/ 	.short	0x010a
        /*0f6a*/ 	.byte	0x3f
	.zero		1


	//   ....[45]....
        /*0f6c*/ 	.word	0x00010950
        /*0f70*/ 	.word	0x00000009
        /*0f74*/ 	.word	0x00000000
        /*0f78*/ 	.short	0x010a
        /*0f7a*/ 	.byte	0x3f
	.zero		1


	//   ....[46]....
        /*0f7c*/ 	.word	0x000109a0
        /*0f80*/ 	.word	0x00000006
        /*0f84*/ 	.word	0x00000000
        /*0f88*/ 	.short	0x010a
        /*0f8a*/ 	.byte	0x3f
	.zero		1


	//   ....[47]....
        /*0f8c*/ 	.word	0x000109f0
        /*0f90*/ 	.word	0x00000009
        /*0f94*/ 	.word	0x00000000
        /*0f98*/ 	.short	0x010a
        /*0f9a*/ 	.byte	0x3f
	.zero		1


	//----- nvinfo : EIATTR_NUM_MBARRIERS
	.align		4
.L_30:
        /*0f9c*/ 	.byte	0x03, 0x38
        /*0f9e*/ 	.short	0x0014


	//----- nvinfo : EIATTR_EXIT_INSTR_OFFSETS
	.align		4
        /*0fa0*/ 	.byte	0x04, 0x1c
        /*0fa2*/ 	.short	(.L_32 - .L_31)


	//   ....[0]....
.L_31:
        /*0fa4*/ 	.word	0x00000710


	//   ....[1]....
        /*0fa8*/ 	.word	0x00001060


	//   ....[2]....
        /*0fac*/ 	.word	0x0000ebc0


	//   ....[3]....
        /*0fb0*/ 	.word	0x0000f210


	//   ....[4]....
        /*0fb4*/ 	.word	0x00010570


	//----- nvinfo : EIATTR_MAX_THREADS
	.align		4
.L_32:
        /*0fb8*/ 	.byte	0x04, 0x05
        /*0fba*/ 	.short	(.L_34 - .L_33)
.L_33:
        /*0fbc*/ 	.word	0x00000180
        /*0fc0*/ 	.word	0x00000001
        /*0fc4*/ 	.word	0x00000001


	//----- nvinfo : EIATTR_CRS_STACK_SIZE
	.align		4
.L_34:
        /*0fc8*/ 	.byte	0x04, 0x1e
        /*0fca*/ 	.short	(.L_36 - .L_35)
.L_35:
        /*0fcc*/ 	.word	0x00000000


	//----- nvinfo : EIATTR_CBANK_PARAM_SIZE
	.align		4
.L_36:
        /*0fd0*/ 	.byte	0x03, 0x19
        /*0fd2*/ 	.short	0x0470


	//----- nvinfo : EIATTR_PARAM_CBANK
	.align		4
        /*0fd4*/ 	.byte	0x04, 0x0a
        /*0fd6*/ 	.short	(.L_38 - .L_37)
	.align		4
.L_37:
        /*0fd8*/ 	.word	index@(.nv.constant0._ZN7cutlass13device_kernelINS_4gemm6kernel13GemmUniversalIN4cute5tupleIJiiiiEEENS1_10collective13CollectiveMmaINS1_37MainloopSm90TmaGmmaWarpSpecializedFP8ILi9ENS5_IJNS4_1CILi1EEESB_SB_EEENS1_35KernelTmaWarpSpecializedCooperativeEEENS5_IJNSA_ILi256EEENSA_ILi128EEENSA_ILi64EEEEEENS_12float_e5m2_tENS5_IJlSB_lEEESJ_SK_NS4_8TiledMMAINS4_8MMA_AtomIJNS4_4SM904GMMA31MMA_64x128x32_F32E5M2E5M2_SS_TNILNSO_7ScaleInE1ELSQ_1EEEEEENS4_6LayoutINS5_IJNSA_ILi2EEESB_SB_EEENS5_IJSB_NSA_ILi0EEESW_EEEEENS5_IJNS4_10UnderscoreESZ_SZ_EEEEENS4_13SM90_TMA_LOADENS4_14ComposedLayoutINS4_7SwizzleILi2ELi4ELi3EEENS4_18smem_ptr_flag_bitsILi8EEENST_INS5_IJNSA_ILi8EEESH_EEENS5_IJSH_SB_EEEEEEEvNS4_8identityES12_S1C_vS1D_EENS_8epilogue10collective6detail29Sm90TmaWarpSpecializedAdapterINS1G_15DefaultEpilogueISJ_SK_SK_NS1F_6thread17LinearCombinationISJ_Li1EffLNS1K_9ScaleType4KindE0ELNS_15FloatRoundStyleE2ESJ_EENS1_15EpilogueDefaultEEEEEvvEEEEvNT_6ParamsE)
        /*0fdc*/ 	.short	0x0210
        /*0fde*/ 	.short	0x0470


	//----- nvinfo : EIATTR_SW_WAR
	.align		4
.L_38:
        /*0fe0*/ 	.byte	0x04, 0x36
        /*0fe2*/ 	.short	(.L_40 - .L_39)
.L_39:
        /*0fe4*/ 	.word	0x00000008
.L_40:


//--------------------- .nv.callgraph             --------------------------
	.section	.nv.callgraph,"",@"SHT_CUDA_CALLGRAPH"
	.align	4
	.sectionentsize	8
	.align		4
        /*0000*/ 	.word	0x00000000
	.align		4
        /*0004*/ 	.word	0xffffffff
	.align		4
        /*0008*/ 	.word	0x00000000
	.align		4
        /*000c*/ 	.word	0xfffffffe
	.align		4
        /*0010*/ 	.word	0x00000000
	.align		4
        /*0014*/ 	.word	0xfffffffd
	.align		4
        /*0018*/ 	.word	0x00000000
	.align		4
        /*001c*/ 	.word	0xfffffffc


//--------------------- .nv.constant4             --------------------------
	.section	.nv.constant4,"a",@progbits
	.align	8
	.align		8
.nv.constant4:
        /*0000*/ 	.dword	_ZN39_INTERNAL_0a17d7e7_4_k_cu_fc6d88ba_42114cuda3std3__45__cpo5beginE
	.align		8
        /*0008*/ 	.dword	_ZN39_INTERNAL_0a17d7e7_4_k_cu_fc6d88ba_42114cuda3std3__45__cpo3endE
	.align		8
        /*0010*/ 	.dword	_ZN39_INTERNAL_0a17d7e7_4_k_cu_fc6d88ba_42114cuda3std3__45__cpo6cbeginE
	.align		8
        /*0018*/ 	.dword	_ZN39_INTERNAL_0a17d7e7_4_k_cu_fc6d88ba_42114cuda3std3__45__cpo4cendE
	.align		8
        /*0020*/ 	.dword	_ZN39_INTERNAL_0a17d7e7_4_k_cu_fc6d88ba_42114cuda3std3__441_GLOBAL__N__0a17d7e7_4_k_cu_fc6d88ba_42116ignoreE
	.align		8
        /*0028*/ 	.dword	_ZN39_INTERNAL_0a17d7e7_4_k_cu_fc6d88ba_42114cuda3std3__419piecewise_constructE
	.align		8
        /*0030*/ 	.dword	_ZN39_INTERNAL_0a17d7e7_4_k_cu_fc6d88ba_42114cuda3std3__48in_placeE
	.align		8
        /*0038*/ 	.dword	_ZN39_INTERNAL_0a17d7e7_4_k_cu_fc6d88ba_42114cuda3std6ranges3__45__cpo4swapE
	.align		8
        /*0040*/ 	.dword	_ZN39_INTERNAL_0a17d7e7_4_k_cu_fc6d88ba_42114cuda3std6ranges3__45__cpo9iter_moveE
	.align		8
        /*0048*/ 	.dword	_ZN39_INTERNAL_0a17d7e7_4_k_cu_fc6d88ba_42114cute7productE
	.align		8
        /*0050*/ 	.dword	_ZN39_INTERNAL_0a17d7e7_4_k_cu_fc6d88ba_42114cute1_E


//--------------------- .text._ZN7cutlass13device_kernelINS_4gemm6kernel13GemmUniversalIN4cute5tupleIJiiiiEEENS1_10collective13CollectiveMmaINS1_37MainloopSm90TmaGmmaWarpSpecializedFP8ILi9ENS5_IJNS4_1CILi1EEESB_SB_EEENS1_35KernelTmaWarpSpecializedCooperativeEEENS5_IJNSA_ILi256EEENSA_ILi128EEENSA_ILi64EEEEEENS_12float_e5m2_tENS5_IJlSB_lEEESJ_SK_NS4_8TiledMMAINS4_8MMA_AtomIJNS4_4SM904GMMA31MMA_64x128x32_F32E5M2E5M2_SS_TNILNSO_7ScaleInE1ELSQ_1EEEEEENS4_6LayoutINS5_IJNSA_ILi2EEESB_SB_EEENS5_IJSB_NSA_ILi0EEESW_EEEEENS5_IJNS4_10UnderscoreESZ_SZ_EEEEENS4_13SM90_TMA_LOADENS4_14ComposedLayoutINS4_7SwizzleILi2ELi4ELi3EEENS4_18smem_ptr_flag_bitsILi8EEENST_INS5_IJNSA_ILi8EEESH_EEENS5_IJSH_SB_EEEEEEEvNS4_8identityES12_S1C_vS1D_EENS_8epilogue10collective6detail29Sm90TmaWarpSpecializedAdapterINS1G_15DefaultEpilogueISJ_SK_SK_NS1F_6thread17LinearCombinationISJ_Li1EffLNS1K_9ScaleType4KindE0ELNS_15FloatRoundStyleE2ESJ_EENS1_15EpilogueDefaultEEEEEvvEEEEvNT_6ParamsE --------------------------
	.section	.text._ZN7cutlass13device_kernelINS_4gemm6kernel13GemmUniversalIN4cute5tupleIJiiiiEEENS1_10collective13CollectiveMmaINS1_37MainloopSm90TmaGmmaWarpSpecializedFP8ILi9ENS5_IJNS4_1CILi1EEESB_SB_EEENS1_35KernelTmaWarpSpecializedCooperativeEEENS5_IJNSA_ILi256EEENSA_ILi128EEENSA_ILi64EEEEEENS_12float_e5m2_tENS5_IJlSB_lEEESJ_SK_NS4_8TiledMMAINS4_8MMA_AtomIJNS4_4SM904GMMA31MMA_64x128x32_F32E5M2E5M2_SS_TNILNSO_7ScaleInE1ELSQ_1EEEEEENS4_6LayoutINS5_IJNSA_ILi2EEESB_SB_EEENS5_IJSB_NSA_ILi0EEESW_EEEEENS5_IJNS4_10UnderscoreESZ_SZ_EEEEENS4_13SM90_TMA_LOADENS4_14ComposedLayoutINS4_7SwizzleILi2ELi4ELi3EEENS4_18smem_ptr_flag_bitsILi8EEENST_INS5_IJNSA_ILi8EEESH_EEENS5_IJSH_SB_EEEEEEEvNS4_8identityES12_S1C_vS1D_EENS_8epilogue10collective6detail29Sm90TmaWarpSpecializedAdapterINS1G_15DefaultEpilogueISJ_SK_SK_NS1F_6thread17LinearCombinationISJ_Li1EffLNS1K_9ScaleType4KindE0ELNS_15FloatRoundStyleE2ESJ_EENS1_15EpilogueDefaultEEEEEvvEEEEvNT_6ParamsE,"ax",@progbits
	.align	128
.text._ZN7cutlass13device_kernelINS_4gemm6kernel13GemmUniversalIN4cute5tupleIJiiiiEEENS1_10collective13CollectiveMmaINS1_37MainloopSm90TmaGmmaWarpSpecializedFP8ILi9ENS5_IJNS4_1CILi1EEESB_SB_EEENS1_35KernelTmaWarpSpecializedCooperativeEEENS5_IJNSA_ILi256EEENSA_ILi128EEENSA_ILi64EEEEEENS_12float_e5m2_tENS5_IJlSB_lEEESJ_SK_NS4_8TiledMMAINS4_8MMA_AtomIJNS4_4SM904GMMA31MMA_64x128x32_F32E5M2E5M2_SS_TNILNSO_7ScaleInE1ELSQ_1EEEEEENS4_6LayoutINS5_IJNSA_ILi2EEESB_SB_EEENS5_IJSB_NSA_ILi0EEESW_EEEEENS5_IJNS4_10UnderscoreESZ_SZ_EEEEENS4_13SM90_TMA_LOADENS4_14ComposedLayoutINS4_7SwizzleILi2ELi4ELi3EEENS4_18smem_ptr_flag_bitsILi8EEENST_INS5_IJNSA_ILi8EEESH_EEENS5_IJSH_SB_EEEEEEEvNS4_8identityES12_S1C_vS1D_EENS_8epilogue10collective6detail29Sm90TmaWarpSpecializedAdapterINS1G_15DefaultEpilogueISJ_SK_SK_NS1F_6thread17LinearCombinationISJ_Li1EffLNS1K_9ScaleType4KindE0ELNS_15FloatRoundStyleE2ESJ_EENS1_15EpilogueDefaultEEEEEvvEEEEvNT_6ParamsE:
        .type           _ZN7cutlass13device_kernelINS_4gemm6kernel13GemmUniversalIN4cute5tupleIJiiiiEEENS1_10collective13CollectiveMmaINS1_37MainloopSm90TmaGmmaWarpSpecializedFP8ILi9ENS5_IJNS4_1CILi1EEESB_SB_EEENS1_35KernelTmaWarpSpecializedCooperativeEEENS5_IJNSA_ILi256EEENSA_ILi128EEENSA_ILi64EEEEEENS_12float_e5m2_tENS5_IJlSB_lEEESJ_SK_NS4_8TiledMMAINS4_8MMA_AtomIJNS4_4SM904GMMA31MMA_64x128x32_F32E5M2E5M2_SS_TNILNSO_7ScaleInE1ELSQ_1EEEEEENS4_6LayoutINS5_IJNSA_ILi2EEESB_SB_EEENS5_IJSB_NSA_ILi0EEESW_EEEEENS5_IJNS4_10UnderscoreESZ_SZ_EEEEENS4_13SM90_TMA_LOADENS4_14ComposedLayoutINS4_7SwizzleILi2ELi4ELi3EEENS4_18smem_ptr_flag_bitsILi8EEENST_INS5_IJNSA_ILi8EEESH_EEENS5_IJSH_SB_EEEEEEEvNS4_8identityES12_S1C_vS1D_EENS_8epilogue10collective6detail29Sm90TmaWarpSpecializedAdapterINS1G_15DefaultEpilogueISJ_SK_SK_NS1F_6thread17LinearCombinationISJ_Li1EffLNS1K_9ScaleType4KindE0ELNS_15FloatRoundStyleE2ESJ_EENS1_15EpilogueDefaultEEEEEvvEEEEvNT_6ParamsE,@function
        .size           _ZN7cutlass13device_kernelINS_4gemm6kernel13GemmUniversalIN4cute5tupleIJiiiiEEENS1_10collective13CollectiveMmaINS1_37MainloopSm90TmaGmmaWarpSpecializedFP8ILi9ENS5_IJNS4_1CILi1EEESB_SB_EEENS1_35KernelTmaWarpSpecializedCooperativeEEENS5_IJNSA_ILi256EEENSA_ILi128EEENSA_ILi64EEEEEENS_12float_e5m2_tENS5_IJlSB_lEEESJ_SK_NS4_8TiledMMAINS4_8MMA_AtomIJNS4_4SM904GMMA31MMA_64x128x32_F32E5M2E5M2_SS_TNILNSO_7ScaleInE1ELSQ_1EEEEEENS4_6LayoutINS5_IJNSA_ILi2EEESB_SB_EEENS5_IJSB_NSA_ILi0EEESW_EEEEENS5_IJNS4_10UnderscoreESZ_SZ_EEEEENS4_13SM90_TMA_LOADENS4_14ComposedLayoutINS4_7SwizzleILi2ELi4ELi3EEENS4_18smem_ptr_flag_bitsILi8EEENST_INS5_IJNSA_ILi8EEESH_EEENS5_IJSH_SB_EEEEEEEvNS4_8identityES12_S1C_vS1D_EENS_8epilogue10collective6detail29Sm90TmaWarpSpecializedAdapterINS1G_15DefaultEpilogueISJ_SK_SK_NS1F_6thread17LinearCombinationISJ_Li1EffLNS1K_9ScaleType4KindE0ELNS_15FloatRoundStyleE2ESJ_EENS1_15EpilogueDefaultEEEEEvvEEEEvNT_6ParamsE,(.L_x_340 - _ZN7cutlass13device_kernelINS_4gemm6kernel13GemmUniversalIN4cute5tupleIJiiiiEEENS1_10collective13CollectiveMmaINS1_37MainloopSm90TmaGmmaWarpSpecializedFP8ILi9ENS5_IJNS4_1CILi1EEESB_SB_EEENS1_35KernelTmaWarpSpecializedCooperativeEEENS5_IJNSA_ILi256EEENSA_ILi128EEENSA_ILi64EEEEEENS_12float_e5m2_tENS5_IJlSB_lEEESJ_SK_NS4_8TiledMMAINS4_8MMA_AtomIJNS4_4SM904GMMA31MMA_64x128x32_F32E5M2E5M2_SS_TNILNSO_7ScaleInE1ELSQ_1EEEEEENS4_6LayoutINS5_IJNSA_ILi2EEESB_SB_EEENS5_IJSB_NSA_ILi0EEESW_EEEEENS5_IJNS4_10UnderscoreESZ_SZ_EEEEENS4_13SM90_TMA_LOADENS4_14ComposedLayoutINS4_7SwizzleILi2ELi4ELi3EEENS4_18smem_ptr_flag_bitsILi8EEENST_INS5_IJNSA_ILi8EEESH_EEENS5_IJSH_SB_EEEEEEEvNS4_8identityES12_S1C_vS1D_EENS_8epilogue10collective6detail29Sm90TmaWarpSpecializedAdapterINS1G_15DefaultEpilogueISJ_SK_SK_NS1F_6thread17LinearCombinationISJ_Li1EffLNS1K_9ScaleType4KindE0ELNS_15FloatRoundStyleE2ESJ_EENS1_15EpilogueDefaultEEEEEvvEEEEvNT_6ParamsE)
        .other          _ZN7cutlass13device_kernelINS_4gemm6kernel13GemmUniversalIN4cute5tupleIJiiiiEEENS1_10collective13CollectiveMmaINS1_37MainloopSm90TmaGmmaWarpSpecializedFP8ILi9ENS5_IJNS4_1CILi1EEESB_SB_EEENS1_35KernelTmaWarpSpecializedCooperativeEEENS5_IJNSA_ILi256EEENSA_ILi128EEENSA_ILi64EEEEEENS_12float_e5m2_tENS5_IJlSB_lEEESJ_SK_NS4_8TiledMMAINS4_8MMA_AtomIJNS4_4SM904GMMA31MMA_64x128x32_F32E5M2E5M2_SS_TNILNSO_7ScaleInE1ELSQ_1EEEEEENS4_6LayoutINS5_IJNSA_ILi2EEESB_SB_EEENS5_IJSB_NSA_ILi0EEESW_EEEEENS5_IJNS4_10UnderscoreESZ_SZ_EEEEENS4_13SM90_TMA_LOADENS4_14ComposedLayoutINS4_7SwizzleILi2ELi4ELi3EEENS4_18smem_ptr_flag_bitsILi8EEENST_INS5_IJNSA_ILi8EEESH_EEENS5_IJSH_SB_EEEEEEEvNS4_8identityES12_S1C_vS1D_EENS_8epilogue10collective6detail29Sm90TmaWarpSpecializedAdapterINS1G_15DefaultEpilogueISJ_SK_SK_NS1F_6thread17LinearCombinationISJ_Li1EffLNS1K_9ScaleType4KindE0ELNS_15FloatRoundStyleE2ESJ_EENS1_15EpilogueDefaultEEEEEvvEEEEvNT_6ParamsE,@"STO_CUDA_ENTRY STV_DEFAULT"
_ZN7cutlass13device_kernelINS_4gemm6kernel13GemmUniversalIN4cute5tupleIJiiiiEEENS1_10collective13CollectiveMmaINS1_37MainloopSm90TmaGmmaWarpSpecializedFP8ILi9ENS5_IJNS4_1CILi1EEESB_SB_EEENS1_35KernelTmaWarpSpecializedCooperativeEEENS5_IJNSA_ILi256EEENSA_ILi128EEENSA_ILi64EEEEEENS_12float_e5m2_tENS5_IJlSB_lEEESJ_SK_NS4_8TiledMMAINS4_8MMA_AtomIJNS4_4SM904GMMA31MMA_64x128x32_F32E5M2E5M2_SS_TNILNSO_7ScaleInE1ELSQ_1EEEEEENS4_6LayoutINS5_IJNSA_ILi2EEESB_SB_EEENS5_IJSB_NSA_ILi0EEESW_EEEEENS5_IJNS4_10UnderscoreESZ_SZ_EEEEENS4_13SM90_TMA_LOADENS4_14ComposedLayoutINS4_7SwizzleILi2ELi4ELi3EEENS4_18smem_ptr_flag_bitsILi8EEENST_INS5_IJNSA_ILi8EEESH_EEENS5_IJSH_SB_EEEEEEEvNS4_8identityES12_S1C_vS1D_EENS_8epilogue10collective6detail29Sm90TmaWarpSpecializedAdapterINS1G_15DefaultEpilogueISJ_SK_SK_NS1F_6thread17LinearCombinationISJ_Li1EffLNS1K_9ScaleType4KindE0ELNS_15FloatRoundStyleE2ESJ_EENS1_15EpilogueDefaultEEEEEvvEEEEvNT_6ParamsE:
[----:B------:R-:W0:Y:S02]  /*0000*/  LDC R1, c[0x0][0x28] ;  /* 0x00000a00ff017b82 */ /* 0x000e240000000800 */
[----:B0-----:R-:W-:Y:S01]  /*0010*/  VIADD R1, R1, 0xffffff00 ;  /* 0xffffff0001017836 */ /* 0x001fe20000000000 */
[----:B------:R-:W0:Y:S01]  /*0020*/  S2R R2, SR_TID.X ;  /* 0x0000000000027919 */ /* 0x000e220000002100 */
[----:B------:R-:W-:Y:S01]  /*0030*/  ELECT P0, URZ, PT ;  /* 0x00000000003f782f */ /* 0x000fe20003800000 */
[----:B------:R-:W-:Y:S01]  /*0040*/  BSSY B0, `(.L_x_0) ;  /* 0x0000015000007945 */ /* 0x000fe20003800000 */
[--C-:B0-----:R-:W-:Y:S02]  /*0050*/  SHF.R.U32.HI R0, RZ, 0x5, R2.reuse ;  /* 0x00000005ff007819 */ /* 0x101fe40000011602 */
[----:B------:R-:W-:-:S03]  /*0060*/  SHF.R.U32.HI R2, RZ, 0x7, R2 ;  /* 0x00000007ff027819 */ /* 0x000fc60000011602 */
[----:B------:R-:W0:Y:S04]  /*0070*/  SHFL.IDX PT, R3, R0, RZ, 0x1f ;  /* 0x00001fff00037589 */ /* 0x000e2800000e0000 */
[----:B------:R-:W1:Y:S01]  /*0080*/  SHFL.IDX PT, R2, R2, RZ, 0x1f ;  /* 0x00001fff02027589 */ /* 0x000e6200000e0000 */
[----:B0-----:R-:W-:Y:S02]  /*0090*/  R2UR UR4, R3 ;  /* 0x00000000030472ca */ /* 0x001fe400000e0000 */
[----:B-1----:R-:W-:-:S11]  /*00a0*/  R2UR UR6, R2 ;  /* 0x00000000020672ca */ /* 0x002fd600000e0000 */
[----:B------:R-:W-:Y:S02]  /*00b0*/  USHF.R.S32.HI UR5, URZ, 0x1f, UR4 ;  /* 0x0000001f3f057899 */ /* 0x000fe40008011404 */
[----:B------:R-:W-:Y:S02]  /*00c0*/  ISETP.NE.OR P0, PT, RZ, UR4, !P0 ;  /* 0x00000004ff007c0c */ /* 0x000fe4000c705670 */
[----:B------:R-:W-:-:S04]  /*00d0*/  ULEA.HI UR5, UR5, UR4, URZ, 0x2 ;  /* 0x0000000405057291 */ /* 0x000fc8000f8f103f */
[----:B------:R-:W-:-:S04]  /*00e0*/  ULOP3.LUT UR5, UR5, 0xfffffffc, URZ, 0xc0, !UPT ;  /* 0xfffffffc05057892 */ /* 0x000fc8000f8ec03f */
[----:B------:R-:W-:-:S03]  /*00f0*/  UIADD3 UR8, UR4, -UR5, URZ ;  /* 0x8000000504087290 */ /* 0x000fc6000fffe03f */
[----:B------:R-:W-:Y:S09]  /*0100*/  @P0 BRA `(.L_x_1) ;  /* 0x0000000000200947 */ /* 0x000ff20003800000 */
[----:B------:R-:W-:Y:S02]  /*0110*/  ULDC.64 UR4, c[0x0][0x198] ;  /* 0x0000660000047ab9 */ /* 0x000fe40000000a00 */
[----:B------:R-:W-:Y:S02]  /*0120*/  UIADD3 UR10, UP0, UR4, 0xf0, URZ ;  /* 0x000000f0040a7890 */ /* 0x000fe4000ff1e03f */
[----:B------:R-:W-:Y:S02]  /*0130*/  UIADD3 UR4, UP1, UR4, 0x1f0, URZ ;  /* 0x000001f004047890 */ /* 0x000fe4000ff3e03f */
[----:B------:R-:W-:Y:S02]  /*0140*/  UIADD3.X UR11, URZ, UR5, URZ, UP0, !UPT ;  /* 0x000000053f0b7290 */ /* 0x000fe400087fe43f */
[----:B------:R-:W-:-:S07]  /*0150*/  UIADD3.X UR5, URZ, UR5, URZ, UP1, !UPT ;  /* 0x000000053f057290 */ /* 0x000fce0008ffe43f */
[----:B------:R0:W-:Y:S02]  /*0160*/  UTMACCTL.PF [UR10] ;  /* 0x000000000a0079b9 */ /* 0x0001e40008040000 */
[----:B------:R0:W-:Y:S02]  /*0170*/  UTMACCTL.PF [UR4] ;  /* 0x00000000040079b9 */ /* 0x0001e40008040000 */
[----:B0-----:R-:W-:Y:S01]  /*0180*/  NOP ;  /* 0x0000000000007918 */ /* 0x001fe20000000000 */
.L_x_1:
[----:B------:R-:W-:Y:S05]  /*0190*/  BSYNC B0 ;  /* 0x0000000000007941 */ /* 0x000fea0003800000 */
.L_x_0:
[----:B------:R-:W0:Y:S01]  /*01a0*/  SHFL.IDX PT, R2, R0, RZ, 0x1f ;  /* 0x00001fff00027589 */ /* 0x000e2200000e0000 */
[----:B------:R-:W-:Y:S01]  /*01b0*/  UISETP.NE.AND UP0, UPT, UR8, 0x3, UPT ;  /* 0x000000030800788c */ /* 0x000fe2000bf05270 */
[----:B------:R-:W-:Y:S01]  /*01c0*/  ISETP.NE.AND P1, PT, RZ, UR6, PT ;  /* 0x00000006ff007c0c */ /* 0x000fe2000bf25270 */
[----:B------:R-:W-:Y:S02]  /*01d0*/  UIADD3 UR10, UR6, -0x1, URZ ;  /* 0xffffffff060a7890 */ /* 0x000fe4000fffe03f */
[----:B------:R-:W-:Y:S02]  /*01e0*/  UISETP.EQ.OR UP0, UPT, UR8, URZ, !UP0 ;  /* 0x0000003f0800728c */ /* 0x000fe4000c702670 */
[----:B------:R-:W-:Y:S02]  /*01f0*/  UISETP.GE.U32.AND UP1, UPT, UR10, 0x2, UPT ;  /* 0x000000020a00788c */ /* 0x000fe4000bf26070 */
[----:B------:R-:W-:-:S04]  /*0200*/  UISETP.EQ.AND UP0, UPT, UR6, URZ, UP0 ;  /* 0x0000003f0600728c */ /* 0x000fc80008702270 */
[----:B------:R-:W-:-:S04]  /*0210*/  USEL UR13, URZ, 0x1, !UP0 ;  /* 0x000000013f0d7887 */ /* 0x000fc8000c000000 */
[----:B------:R-:W-:Y:S01]  /*0220*/  USEL UR13, UR13, 0x2, UP1 ;  /* 0x000000020d0d7887 */ /* 0x000fe20008800000 */
[----:B0-----:R-:W-:-:S13]  /*0230*/  ISETP.NE.AND P0, PT, R2, RZ, PT ;  /* 0x000000ff0200720c */ /* 0x001fda0003f05270 */
[----:B------:R-:W-:Y:S05]  /*0240*/  @P0 BRA `(.L_x_2) ;  /* 0x00000000008c0947 */ /* 0x000fea0003800000 */
[----:B------:R-:W-:Y:S01]  /*0250*/  ELECT P0, URZ, PT ;  /* 0x00000000003f782f */ /* 0x000fe20003800000 */
[----:B------:R-:W-:-:S12]  /*0260*/  BSSY B0, `(.L_x_2) ;  /* 0x0000021000007945 */ /* 0x000fd80003800000 */
[----:B------:R-:W-:Y:S05]  /*0270*/  @!P0 BRA `(.L_x_3) ;  /* 0x00000000007c8947 */ /* 0x000fea0003800000 */
[----:B------:R-:W0:Y:S01]  /*0280*/  S2UR UR9, SR_CgaCtaId ;  /* 0x00000000000979c3 */ /* 0x000e220000008800 */
[----:B------:R-:W-:Y:S01]  /*0290*/  UMOV UR4, 0x400 ;  /* 0x0000040000047882 */ /* 0x000fe20000000000 */
[----:B------:R-:W-:Y:S01]  /*02a0*/  UMOV UR5, 0x1 ;  /* 0x0000000100057882 */ /* 0x000fe20000000000 */
[----:B------:R-:W-:Y:S02]  /*02b0*/  UMOV UR6, 0x100 ;  /* 0x0000010000067882 */ /* 0x000fe40000000000 */
[----:B------:R-:W-:-:S04]  /*02c0*/  UIADD3 UR6, -UR6, 0x100000, URZ ;  /* 0x0010000006067890 */ /* 0x000fc8000fffe13f */
[----:B------:R-:W-:Y:S02]  /*02d0*/  USHF.L.U32 UR7, UR6, 0xb, URZ ;  /* 0x0000000b06077899 */ /* 0x000fe4000800063f */
[----:B------:R-:W-:Y:S02]  /*02e0*/  USHF.L.U32 UR6, UR6, 0x1, URZ ;  /* 0x0000000106067899 */ /* 0x000fe4000800063f */
[----:B0-----:R-:W-:Y:S02]  /*02f0*/  ULEA UR9, UR9, UR4, 0x18 ;  /* 0x0000000409097291 */ /* 0x001fe4000f8ec03f */
[----:B------:R-:W-:-:S04]  /*0300*/  UIADD3 UR4, -UR5, 0x100000, URZ ;  /* 0x0010000005047890 */ /* 0x000fc8000fffe13f */
[----:B------:R-:W-:Y:S02]  /*0310*/  USHF.L.U32 UR5, UR4, 0xb, URZ ;  /* 0x0000000b04057899 */ /* 0x000fe4000800063f */
[----:B------:R-:W-:Y:S01]  /*0320*/  USHF.L.U32 UR4, UR4, 0x1, URZ ;  /* 0x0000000104047899 */ /* 0x000fe2000800063f */
[----:B------:R-:W0:Y:S11]  /*0330*/  FENCE.VIEW.ASYNC.S ;  /* 0x00000000000073c6 */ /* 0x000e360000000000 */
[----:B0-----:R0:W1:Y:S01]  /*0340*/  SYNCS.EXCH.64 URZ, [UR9], UR4 ;  /* 0x00000004093f75b2 */ /* 0x0010620008000100 */
[----:B------:R0:W2:Y:S01]  /*0350*/  SYNCS.EXCH.64 URZ, [UR9+0x48], UR6 ;  /* 0x00004806093f75b2 */ /* 0x0000a20008000100 */
[----:B------:R0:W3:Y:S01]  /*0360*/  SYNCS.EXCH.64 URZ, [UR9+0x8], UR4 ;  /* 0x00000804093f75b2 */ /* 0x0000e20008000100 */
[----:B------:R0:W4:Y:S01]  /*0370*/  SYNCS.EXCH.64 URZ, [UR9+0x50], UR6 ;  /* 0x00005006093f75b2 */ /* 0x0001220008000100 */
[----:B------:R0:W0:Y:S01]  /*0380*/  SYNCS.EXCH.64 URZ, [UR9+0x10], UR4 ;  /* 0x00001004093f75b2 */ /* 0x0000220008000100 */
        /* <DEDUP_REMOVED lines=13> */
[----:B------:R-:W-:Y:S01]  /*0460*/  NOP ;  /* 0x0000000000007918 */ /* 0x000fe20000000000 */
.L_x_3:
[----:B0-----:R-:W-:Y:S05]  /*0470*/  BSYNC B0 ;  /* 0x0000000000007941 */ /* 0x001fea0003800000 */
.L_x_2:
[----:B------:R-:W0:Y:S01]  /*0480*/  SHFL.IDX PT, R0, R0, RZ, 0x1f ;  /* 0x00001fff00007589 */ /* 0x000e2200000e0000 */
[----:B------:R-:W5:Y:S01]  /*0490*/  LDC R2, c[0x0][0x65c] ;  /* 0x00019700ff027b82 */ /* 0x000f620000000800 */
[----:B------:R-:W-:Y:S01]  /*04a0*/  ELECT P0, URZ, PT ;  /* 0x00000000003f782f */ /* 0x000fe20003800000 */
[----:B------:R-:W-:Y:S01]  /*04b0*/  IMAD.MOV.U32 R3, RZ, RZ, RZ ;  /* 0x000000ffff037224 */ /* 0x000fe200078e00ff */
[----:B------:R-:W-:Y:S01]  /*04c0*/  UMOV UR4, 0x20 ;  /* 0x0000002000047882 */ /* 0x000fe20000000000 */
[----:B------:R-:W-:Y:S01]  /*04d0*/  NOP ;  /* 0x0000000000007918 */ /* 0x000fe20000000000 */
[----:B------:R-:W-:Y:S01]  /*04e0*/  NOP ;  /* 0x0000000000007918 */ /* 0x000fe20000000000 */
[----:B0-----:R-:W-:Y:S02]  /*04f0*/  ISETP.NE.OR P0, PT, R0, RZ, !P0 ;  /* 0x000000ff0000720c */ /* 0x001fe40004705670 */
[----:B-----5:R-:W-:Y:S01]  /*0500*/  ISETP.NE.AND P4, PT, R2, 0x1, PT ;  /* 0x000000010200780c */ /* 0x020fe20003f85270 */
[----:B------:R-:W0:Y:S01]  /*0510*/  S2R R0, SR_CTAID.Y ;  /* 0x0000000000007919 */ /* 0x000e220000002600 */
[----:B------:R-:W5:Y:S09]  /*0520*/  S2R R2, SR_CTAID.X ;  /* 0x0000000000027919 */ /* 0x000f720000002500 */
[----:B------:R-:W-:Y:S01]  /*0530*/  VOTEU.ALL UP0, P0 ;  /* 0x00000000003f7886 */ /* 0x000fe20000000000 */
[----:B------:R-:W-:Y:S01]  /*0540*/  VOTEU.ALL UP1, P0 ;  /* 0x00000000003f7886 */ /* 0x000fe20000020000 */
[----:B------:R-:W5:Y:S01]  /*0550*/  @P4 LDC R7, c[0x0][0x10] ;  /* 0x00000400ff074b82 */ /* 0x000f620000000800 */
[----:B------:R-:W-:-:S02]  /*0560*/  @P4 IMAD.MOV.U32 R5, RZ, RZ, RZ ;  /* 0x000000ffff054224 */ /* 0x000fc400078e00ff */
[----:B------:R-:W-:Y:S01]  /*0570*/  @P4 IMAD.MOV.U32 R11, RZ, RZ, RZ ;  /* 0x000000ffff0b4224 */ /* 0x000fe200078e00ff */
[----:B------:R-:W-:Y:S01]  /*0580*/  @!UP0 UMOV UR6, 0x400 ;  /* 0x0000040000068882 */ /* 0x000fe20000000000 */
[----:B------:R-:W-:-:S04]  /*0590*/  @!UP0 UIADD3 UR4, -UR4, 0x100000, URZ ;  /* 0x0010000004048890 */ /* 0x000fc8000fffe13f */
[----:B------:R-:W-:Y:S02]  /*05a0*/  @!UP0 USHF.L.U32 UR5, UR4, 0xb, URZ ;  /* 0x0000000b04058899 */ /* 0x000fe4000800063f */
[----:B------:R-:W-:Y:S01]  /*05b0*/  @!UP0 USHF.L.U32 UR4, UR4, 0x1, URZ ;  /* 0x0000000104048899 */ /* 0x000fe2000800063f */
[----:B------:R-:W1:Y:S08]  /*05c0*/  @!P4 LDC R9, c[0x0][0xc] ;  /* 0x00000300ff09cb82 */ /* 0x000e700000000800 */
[----:B------:R-:W2:Y:S01]  /*05d0*/  @!UP0 S2UR UR7, SR_CgaCtaId ;  /* 0x00000000000789c3 */ /* 0x000ea20000008800 */
[----:B0-----:R-:W-:-:S04]  /*05e0*/  @P4 IMAD.MOV.U32 R4, RZ, RZ, R0 ;  /* 0x000000ffff044224 */ /* 0x001fc800078e0000 */
[----:B-----5:R-:W-:-:S04]  /*05f0*/  @P4 IMAD.WIDE.U32 R6, R2, R7, R4 ;  /* 0x0000000702064225 */ /* 0x020fc800078e0004 */
[----:B------:R-:W-:Y:S02]  /*0600*/  @P4 IMAD.MOV.U32 R16, RZ, RZ, R6 ;  /* 0x000000ffff104224 */ /* 0x000fe400078e0006 */
[----:B------:R-:W-:Y:S02]  /*0610*/  @P4 IMAD.IADD R17, R7, 0x1, R11 ;  /* 0x0000000107114824 */ /* 0x000fe400078e020b */
[----:B-1----:R-:W-:-:S04]  /*0620*/  @!P4 IMAD.WIDE.U32 R4, R9, R0, R2 ;  /* 0x000000000904c225 */ /* 0x002fc800078e0002 */
[----:B------:R-:W-:Y:S02]  /*0630*/  @!P4 IMAD.MOV.U32 R16, RZ, RZ, R4 ;  /* 0x000000ffff10c224 */ /* 0x000fe400078e0004 */
[----:B------:R-:W-:Y:S01]  /*0640*/  @!P4 IMAD.MOV.U32 R17, RZ, RZ, R5 ;  /* 0x000000ffff11c224 */ /* 0x000fe200078e0005 */
[----:B--2---:R-:W-:Y:S02]  /*0650*/  @!UP0 ULEA UR6, UR7, UR6, 0x18 ;  /* 0x0000000607068291 */ /* 0x004fe4000f8ec03f */
[----:B------:R0:W-:Y:S01]  /*0660*/  STL [R1+0x7c], R16 ;  /* 0x00007c1001007387 */ /* 0x0001e20000100800 */
[----:B------:R-:W-:-:S03]  /*0670*/  VOTEU.ALL UP0, P0 ;  /* 0x00000000003f7886 */ /* 0x000fc60000000000 */
[----:B------:R0:W-:Y:S04]  /*0680*/  STL [R1+0x78], R17 ;  /* 0x0000781101007387 */ /* 0x0001e80000100800 */
[----:B------:R-:W1:Y:S02]  /*0690*/  FENCE.VIEW.ASYNC.S ;  /* 0x00000000000073c6 */ /* 0x000e640000000000 */
[----:B-1----:R0:W3:Y:S01]  /*06a0*/  @!UP0 SYNCS.EXCH.64 URZ, [UR6+0xa0], UR4 ;  /* 0x0000a004063f85b2 */ /* 0x0020e20008000100 */
[----:B------:R0:W3:Y:S01]  /*06b0*/  @!UP1 SYNCS.EXCH.64 URZ, [UR6+0xa8], UR4 ;  /* 0x0000a804063f95b2 */ /* 0x0000e20008000100 */
[----:B------:R-:W-:Y:S01]  /*06c0*/  NOP ;  /* 0x0000000000007918 */ /* 0x000fe20000000000 */
[----:B---34-:R-:W-:Y:S06]  /*06d0*/  BAR.SYNC.DEFER_BLOCKING 0x0 ;  /* 0x0000000000007b1d */ /* 0x018fec0000010000 */
[----:B0-----:R-:W-:Y:S05]  /*06e0*/  @!P1 BRA `(.L_x_4) ;  /* 0x000000e400389947 */ /* 0x001fea0003800000 */
[----:B------:R-:W-:-:S06]  /*06f0*/  UISETP.GT.U32.AND UP0, UPT, UR10, 0x1, UPT ;  /* 0x000000010a00788c */ /* 0x000fcc000bf04070 */
[----:B------:R-:W-:-:S13]  /*0700*/  PLOP3.LUT P0, PT, PT, PT, UP0, 0x80, 0x0 ;  /* 0x000000000000781c */ /* 0x000fda0003f0f008 */
[----:B------:R-:W-:Y:S05]  /*0710*/  @P0 EXIT ;  /* 0x000000000000094d */ /* 0x000fea0003800000 */
[----:B------:R-:W-:Y:S01]  /*0720*/  IMAD.MOV.U32 R6, RZ, RZ, -0x1 ;  /* 0xffffffffff067424 */ /* 0x000fe200078e00ff */
[----:B------:R-:W-:Y:S01]  /*0730*/  ULDC.64 UR4, c[0x0][0x650] ;  /* 0x0001940000047ab9 */ /* 0x000fe20000000a00 */
[----:B------:R-:W-:Y:S01]  /*0740*/  IMAD.MOV.U32 R5, RZ, RZ, -0x1 ;  /* 0xffffffffff057424 */ /* 0x000fe200078e00ff */
[----:B------:R-:W-:Y:S01]  /*0750*/  ISETP.GE.U32.AND P0, PT, R16, UR4, PT ;  /* 0x0000000410007c0c */ /* 0x000fe2000bf06070 */
[----:B------:R-:W-:Y:S01]  /*0760*/  UMOV UR22, 0xffffffff ;  /* 0xffffffff00167882 */ /* 0x000fe20000000000 */
[----:B------:R0:W-:Y:S01]  /*0770*/  STL [R1+0x84], R6 ;  /* 0x0000840601007387 */ /* 0x0001e20000100800 */
[----:B------:R-:W-:Y:S02]  /*0780*/  PRMT R4, RZ, 0x7610, R4 ;  /* 0x00007610ff047816 */ /* 0x000fe40000000004 */
[----:B------:R-:W-:Y:S01]  /*0790*/  ISETP.GE.U32.AND.EX P0, PT, R17, UR5, PT, P0 ;  /* 0x0000000511007c0c */ /* 0x000fe2000bf06100 */
[----:B------:R0:W-:-:S12]  /*07a0*/  STL [R1+0x80], R5 ;  /* 0x0000800501007387 */ /* 0x0001d80000100800 */
[----:B0-----:R-:W-:Y:S05]  /*07b0*/  @P0 BRA `(.L_x_5) ;  /* 0x0000000400680947 */ /* 0x001fea0003800000 */
[----:B------:R-:W0:Y:S01]  /*07c0*/  LDC.64 R12, c[0x0][0x628] ;  /* 0x00018a00ff0c7b82 */ /* 0x000e220000000a00 */
[----:B------:R-:W-:Y:S02]  /*07d0*/  IMAD.MOV.U32 R4, RZ, RZ, R16 ;  /* 0x000000ffff047224 */ /* 0x000fe400078e0010 */
[----:B------:R-:W-:-:S05]  /*07e0*/  IMAD.MOV.U32 R5, RZ, RZ, R17 ;  /* 0x000000ffff057224 */ /* 0x000fca00078e0011 */
[----:B------:R-:W1:Y:S08]  /*07f0*/  LDC R10, c[0x0][0x630] ;  /* 0x00018c00ff0a7b82 */ /* 0x000e700000000800 */
[----:B------:R-:W2:Y:S01]  /*0800*/  LDC.64 R14, c[0x0][0x620] ;  /* 0x00018800ff0e7b82 */ /* 0x000ea20000000a00 */
[----:B0-----:R-:W-:-:S04]  /*0810*/  ISETP.NE.U32.AND P0, PT, R12, RZ, PT ;  /* 0x000000ff0c00720c */ /* 0x001fc80003f05070 */
[----:B------:R-:W-:-:S13]  /*0820*/  ISETP.NE.AND.EX P0, PT, R13, RZ, PT, P0 ;  /* 0x000000ff0d00720c */ /* 0x000fda0003f05300 */
[----:B-12---:R-:W-:Y:S05]  /*0830*/  @!P0 BRA `(.L_x_6) ;  /* 0x0000000000288947 */ /* 0x006fea0003800000 */
[----:B------:R-:W0:Y:S02]  /*0840*/  LDC R9, c[0x0][0x634] ;  /* 0x00018d00ff097b82 */ /* 0x000e240000000800 */
[----:B0-----:R-:W-:-:S05]  /*0850*/  IADD3 R9, P0, R16, R9, RZ ;  /* 0x0000000910097210 */ /* 0x001fca0007f1e0ff */
[----:B------:R-:W-:-:S04]  /*0860*/  IMAD.X R11, RZ, RZ, R17, P0 ;  /* 0x000000ffff0b7224 */ /* 0x000fc800000e0611 */
[----:B------:R-:W-:-:S04]  /*0870*/  IMAD.WIDE.U32 R4, R11, R12, RZ ;  /* 0x0000000c0b047225 */ /* 0x000fc800078e00ff */
[----:B------:R-:W-:-:S04]  /*0880*/  IMAD.WIDE.U32 R6, P0, R9, R13, R4 ;  /* 0x0000000d09067225 */ /* 0x000fc80007800004 */
[----:B------:R-:W-:-:S04]  /*0890*/  IMAD.WIDE.U32 R4, R9, R12, RZ ;  /* 0x0000000c09047225 */ /* 0x000fc800078e00ff */
[----:B------:R-:W-:Y:S01]  /*08a0*/  IMAD.X R9, RZ, RZ, RZ, P0 ;  /* 0x000000ffff097224 */ /* 0x000fe200000e06ff */
[----:B------:R-:W-:Y:S01]  /*08b0*/  IADD3 RZ, P0, R5, R6, RZ ;  /* 0x0000000605ff7210 */ /* 0x000fe20007f1e0ff */
[----:B------:R-:W-:-:S04]  /*08c0*/  IMAD.MOV.U32 R8, RZ, RZ, R7 ;  /* 0x000000ffff087224 */ /* 0x000fc800078e0007 */
[----:B------:R-:W-:-:S08]  /*08d0*/  IMAD.WIDE.U32.X R4, R11, R13, R8, P0 ;  /* 0x0000000d0b047225 */ /* 0x000fd000000e0408 */
.L_x_6:
[-CC-:B------:R-:W-:Y:S01]  /*08e0*/  SHF.R.U64 R24, R4, R10.reuse, R5.reuse ;  /* 0x0000000a04187219 */ /* 0x180fe20000001205 */
[----:B------:R-:W0:Y:S01]  /*08f0*/  LDC R8, c[0x0][0x618] ;  /* 0x00018600ff087b82 */ /* 0x000e220000000800 */
[----:B------:R-:W-:Y:S01]  /*0900*/  SHF.R.U32.HI R4, RZ, R10, R5 ;  /* 0x0000000aff047219 */ /* 0x000fe20000011605 */
[----:B------:R-:W-:Y:S01]  /*0910*/  ULDC UR4, c[0x0][0x150] ;  /* 0x0000540000047ab9 */ /* 0x000fe20000000800 */
[----:B------:R-:W-:Y:S01]  /*0920*/  IADD3 R9, P0, RZ, -R24, RZ ;  /* 0x80000018ff097210 */ /* 0x000fe20007f1e0ff */
[----:B------:R-:W-:Y:S01]  /*0930*/  IMAD.MOV.U32 R5, RZ, RZ, R17 ;  /* 0x000000ffff057224 */ /* 0x000fe200078e0011 */
[----:B------:R-:W-:-:S03]  /*0940*/  I2FP.F32.U32 R3, R2 ;  /* 0x0000000200037245 */ /* 0x000fc60000201000 */
[----:B------:R-:W1:Y:S01]  /*0950*/  LDC.64 R18, c[0x0][0x640] ;  /* 0x00019000ff127b82 */ /* 0x000e620000000a00 */
[----:B------:R-:W-:Y:S02]  /*0960*/  IMAD.X R11, RZ, RZ, ~R4, P0 ;  /* 0x000000ffff0b7224 */ /* 0x000fe400000e0e04 */
[----:B------:R-:W-:Y:S01]  /*0970*/  FMUL R3, R3, UR4 ;  /* 0x0000000403037c20 */ /* 0x000fe20008400000 */
[----:B------:R-:W-:Y:S01]  /*0980*/  IMAD.MOV.U32 R4, RZ, RZ, R16 ;  /* 0x000000ffff047224 */ /* 0x000fe200078e0010 */
[----:B------:R-:W-:Y:S01]  /*0990*/  ULDC UR4, c[0x0][0x154] ;  /* 0x0000550000047ab9 */ /* 0x000fe20000000800 */
[-C--:B------:R-:W-:Y:S02]  /*09a0*/  IMAD R6, R11, R14.reuse, RZ ;  /* 0x0000000e0b067224 */ /* 0x080fe400078e02ff */
[C---:B------:R-:W-:Y:S01]  /*09b0*/  IMAD.WIDE.U32 R4, R9.reuse, R14, R4 ;  /* 0x0000000e09047225 */ /* 0x040fe200078e0004 */
[----:B------:R-:W2:Y:S01]  /*09c0*/  LDC R10, c[0x0][0x608] ;  /* 0x00018200ff0a7b82 */ /* 0x000ea20000000800 */
[----:B------:R-:W3:Y:S02]  /*09d0*/  F2I.U32.TRUNC.NTZ R3, R3 ;  /* 0x0000000300037305 */ /* 0x000ee4000020f000 */
[----:B------:R-:W-:-:S04]  /*09e0*/  IMAD R9, R9, R15, R6 ;  /* 0x0000000f09097224 */ /* 0x000fc800078e0206 */
[----:B------:R-:W-:Y:S01]  /*09f0*/  IMAD.IADD R5, R5, 0x1, R9 ;  /* 0x0000000105057824 */ /* 0x000fe200078e0209 */
[----:B------:R-:W4:Y:S01]  /*0a00*/  LDC R7, c[0x0][0x144] ;  /* 0x00005100ff077b82 */ /* 0x000f220000000800 */
[----:B------:R-:W-:-:S03]  /*0a10*/  IMAD.MOV.U32 R9, RZ, RZ, 0x1 ;  /* 0x00000001ff097424 */ /* 0x000fc600078e00ff */
[----:B0-----:R-:W-:Y:S02]  /*0a20*/  SHF.R.U64 R12, R4, R8, R5 ;  /* 0x00000008040c7219 */ /* 0x001fe40000001205 */
[----:B------:R-:W-:Y:S02]  /*0a30*/  I2FP.F32.U32 R4, R0 ;  /* 0x0000000000047245 */ /* 0x000fe40000201000 */
[----:B------:R-:W0:Y:S01]  /*0a40*/  LDC R14, c[0x0][0x658] ;  /* 0x00019600ff0e7b82 */ /* 0x000e220000000800 */
[----:B-1----:R-:W-:Y:S01]  /*0a50*/  ISETP.NE.U32.AND P0, PT, R18, RZ, PT ;  /* 0x000000ff1200720c */ /* 0x002fe20003f05070 */
[----:B---3--:R-:W-:Y:S02]  /*0a60*/  IMAD.MOV R6, RZ, RZ, -R3 ;  /* 0x000000ffff067224 */ /* 0x008fe400078e0a03 */
[----:B------:R-:W-:Y:S01]  /*0a70*/  FMUL R4, R4, UR4 ;  /* 0x0000000404047c20 */ /* 0x000fe20008400000 */
[----:B------:R-:W-:Y:S01]  /*0a80*/  SHF.R.U32.HI R3, RZ, R8, R5 ;  /* 0x00000008ff037219 */ /* 0x000fe20000011605 */
[----:B------:R-:W-:Y:S01]  /*0a90*/  IMAD.MOV.U32 R5, RZ, RZ, -0x1 ;  /* 0xffffffffff057424 */ /* 0x000fe200078e00ff */
[----:B------:R-:W-:Y:S01]  /*0aa0*/  ISETP.NE.AND.EX P0, PT, R19, RZ, PT, P0 ;  /* 0x000000ff1300720c */ /* 0x000fe20003f05300 */
[----:B------:R1:W3:Y:S01]  /*0ab0*/  F2I.U32.TRUNC.NTZ R11, R4 ;  /* 0x00000004000b7305 */ /* 0x0002e2000020f000 */
[----:B------:R-:W1:Y:S01]  /*0ac0*/  LDC R13, c[0x0][0x148] ;  /* 0x00005200ff0d7b82 */ /* 0x000e620000000800 */
[----:B--2---:R-:W-:-:S02]  /*0ad0*/  SHF.R.U64 R23, R12, R10, R3 ;  /* 0x0000000a0c177219 */ /* 0x004fc40000001203 */
[----:B------:R-:W-:-:S05]  /*0ae0*/  SHF.R.U32.HI R3, RZ, R10, R3 ;  /* 0x0000000aff037219 */ /* 0x000fca0000011603 */
[----:B------:R-:W2:Y:S01]  /*0af0*/  LDC R17, c[0x0][0x600] ;  /* 0x00018000ff117b82 */ /* 0x000ea20000000800 */
[----:B----4-:R-:W-:-:S07]  /*0b00*/  IMAD R8, R7, R6, R2 ;  /* 0x0000000607087224 */ /* 0x010fce00078e0202 */
[----:B------:R-:W4:Y:S01]  /*0b10*/  LDC R16, c[0x0][0x648] ;  /* 0x00019200ff107b82 */ /* 0x000f220000000800 */
[-C--:B0-----:R-:W-:Y:S02]  /*0b20*/  SHF.L.U32 R2, R5, R14.reuse, RZ ;  /* 0x0000000e05027219 */ /* 0x081fe400000006ff */
[--C-:B------:R-:W-:Y:S02]  /*0b30*/  SHF.R.U64 R22, R23, R14, R3.reuse ;  /* 0x0000000e17167219 */ /* 0x100fe40000001203 */
[----:B------:R-:W-:Y:S02]  /*0b40*/  LOP3.LUT R10, RZ, R2, RZ, 0x33, !PT ;  /* 0x00000002ff0a7212 */ /* 0x000fe400078e33ff */
[-C--:B------:R-:W-:Y:S01]  /*0b50*/  SHF.R.U32.HI R3, RZ, R14.reuse, R3 ;  /* 0x0000000eff037219 */ /* 0x080fe20000011603 */
[----:B------:R-:W0:Y:S01]  /*0b60*/  LDC R21, c[0x0][0x638] ;  /* 0x00018e00ff157b82 */ /* 0x000e220000000800 */
[----:B------:R-:W-:Y:S01]  /*0b70*/  SHF.L.U32 R9, R9, R14, RZ ;  /* 0x0000000e09097219 */ /* 0x000fe200000006ff */
[----:B------:R-:W-:-:S06]  /*0b80*/  IMAD.MOV.U32 R2, RZ, RZ, R22 ;  /* 0x000000ffff027224 */ /* 0x000fcc00078e0016 */
[----:B------:R-:W0:Y:S01]  /*0b90*/  LDC R20, c[0x0][0x610] ;  /* 0x00018400ff147b82 */ /* 0x000e220000000800 */
[----:B-1-3--:R-:W-:Y:S05]  /*0ba0*/  @!P0 BRA `(.L_x_7) ;  /* 0x0000000000288947 */ /* 0x00afea0003800000 */
[----:B------:R-:W1:Y:S02]  /*0bb0*/  LDC R7, c[0x0][0x64c] ;  /* 0x00019300ff077b82 */ /* 0x000e640000000800 */
[----:B-1----:R-:W-:-:S05]  /*0bc0*/  IADD3 R7, P0, R22, R7, RZ ;  /* 0x0000000716077210 */ /* 0x002fca0007f1e0ff */
        /* <DEDUP_REMOVED lines=8> */
.L_x_7:
[----:B----4-:R-:W-:Y:S01]  /*0c50*/  SHF.R.U64 R2, R2, R16, R3 ;  /* 0x0000001002027219 */ /* 0x010fe20000001203 */
[----:B--2---:R-:W-:Y:S01]  /*0c60*/  VIADD R3, R17, 0xffffffff ;  /* 0xffffffff11037836 */ /* 0x004fe20000000000 */
[----:B------:R-:W-:Y:S01]  /*0c70*/  LOP3.LUT R10, R23, R10, RZ, 0xc0, !PT ;  /* 0x0000000a170a7212 */ /* 0x000fe200078ec0ff */
[----:B------:R-:W-:Y:S01]  /*0c80*/  IMAD.MOV R11, RZ, RZ, -R11 ;  /* 0x000000ffff0b7224 */ /* 0x000fe200078e0a0b */
[----:B------:R-:W-:Y:S01]  /*0c90*/  R2UR UR22, R24 ;  /* 0x00000000181672ca */ /* 0x000fe200000e0000 */
[----:B------:R-:W-:Y:S01]  /*0ca0*/  IMAD.MOV R4, RZ, RZ, -R2 ;  /* 0x000000ffff047224 */ /* 0x000fe200078e0a02 */
[----:B------:R-:W-:Y:S01]  /*0cb0*/  LOP3.LUT R3, R12, R3, RZ, 0xc0, !PT ;  /* 0x000000030c037212 */ /* 0x000fe200078ec0ff */
[----:B------:R-:W-:Y:S02]  /*0cc0*/  @P4 IMAD R8, R13, R11, R0 ;  /* 0x0000000b0d084224 */ /* 0x000fe400078e0200 */
[----:B------:R-:W-:Y:S02]  /*0cd0*/  IMAD R9, R9, R2, R10 ;  /* 0x0000000209097224 */ /* 0x000fe400078e020a */
[----:B0-----:R-:W-:-:S02]  /*0ce0*/  IMAD R0, R4, R21, R22 ;  /* 0x0000001504007224 */ /* 0x001fc400078e0216 */
[----:B------:R-:W-:Y:S02]  /*0cf0*/  IMAD R8, R9, R20, R8 ;  /* 0x0000001409087224 */ /* 0x000fe400078e0208 */
[----:B------:R-:W-:Y:S02]  /*0d00*/  IMAD R3, R0, R17, R3 ;  /* 0x0000001100037224 */ /* 0x000fe400078e0203 */
[----:B------:R-:W-:-:S03]  /*0d10*/  IMAD.MOV.U32 R4, RZ, RZ, 0x1 ;  /* 0x00000001ff047424 */ /* 0x000fc600078e00ff */
[----:B------:R-:W-:Y:S02]  /*0d20*/  SEL R2, R3, R8, !P4 ;  /* 0x0000000803027207 */ /* 0x000fe40006000000 */
[----:B------:R-:W-:-:S03]  /*0d30*/  SEL R0, R8, R3, !P4 ;  /* 0x0000000308007207 */ /* 0x000fc60006000000 */
[----:B------:R0:W-:Y:S04]  /*0d40*/  STL [R1+0x80], R2 ;  /* 0x0000800201007387 */ /* 0x0001e80000100800 */
[----:B------:R0:W-:Y:S02]  /*0d50*/  STL [R1+0x84], R0 ;  /* 0x0000840001007387 */ /* 0x0001e40000100800 */
.L_x_5:
[----:B------:R-:W-:-:S08]  /*0d60*/  NOP ;  /* 0x0000000000007918 */ /* 0x000fd00000000000 */
[----:B------:R-:W1:Y:S02]  /*0d70*/  USETMAXREG.TRY_ALLOC.CTAPOOL UP0, 0xe8 ;  /* 0x000000e8000079c8 */ /* 0x000e640008000600 */
[----:B-1----:R-:W-:-:S13]  /*0d80*/  PLOP3.LUT P0, PT, PT, PT, UP0, 0x80, 0x0 ;  /* 0x000000000000781c */ /* 0x002fda0003f0f008 */
[----:B------:R-:W-:Y:S05]  /*0d90*/  @!P0 BRA `(.L_x_5) ;  /* 0xfffffffc00f08947 */ /* 0x000fea000383ffff */
[----:B------:R-:W-:Y:S01]  /*0da0*/  ULDC.64 UR4, c[0x0][0x598] ;  /* 0x0001660000047ab9 */ /* 0x000fe20000000a00 */
[----:B------:R-:W-:Y:S01]  /*0db0*/  ULDC.64 UR14, c[0x0][0x208] ;  /* 0x00008200000e7ab9 */ /* 0x000fe20000000a00 */
[----:B------:R-:W-:-:S04]  /*0dc0*/  ISETP.NE.U32.AND P0, PT, RZ, UR4, PT ;  /* 0x00000004ff007c0c */ /* 0x000fc8000bf05070 */
[----:B------:R-:W-:-:S13]  /*0dd0*/  ISETP.NE.AND.EX P0, PT, RZ, UR5, PT, P0 ;  /* 0x00000005ff007c0c */ /* 0x000fda000bf05300 */
[----:B------:R-:W-:Y:S05]  /*0de0*/  @!P0 BRA `(.L_x_8) ;  /* 0x0000000000208947 */ /* 0x000fea0003800000 */
[----:B0-----:R-:W0:Y:S02]  /*0df0*/  LDC.64 R2, c[0x0][0x598] ;  /* 0x00016600ff027b82 */ /* 0x001e240000000a00 */
[----:B0-----:R-:W2:Y:S02]  /*0e00*/  LDG.E.64 R2, desc[UR14][R2.64] ;  /* 0x0000000e02027981 */ /* 0x001ea4000c1e1b00 */
[----:B--2---:R-:W-:-:S04]  /*0e10*/  ISETP.NE.U32.AND P0, PT, R2, RZ, PT ;  /* 0x000000ff0200720c */ /* 0x004fc80003f05070 */
[----:B------:R-:W-:-:S13]  /*0e20*/  ISETP.NE.AND.EX P0, PT, R3, RZ, PT, P0 ;  /* 0x000000ff0300720c */ /* 0x000fda0003f05300 */
[----:B------:R-:W-:Y:S05]  /*0e30*/  @!P0 BRA `(.L_x_8) ;  /* 0x00000000000c8947 */ /* 0x000fea0003800000 */
[----:B------:R-:W2:Y:S02]  /*0e40*/  LD.E R2, desc[UR14][R2.64] ;  /* 0x0000000e02027980 */ /* 0x000ea4000c101900 */
[----:B--2---:R-:W-:Y:S01]  /*0e50*/  R2UR UR20, R2 ;  /* 0x00000000021472ca */ /* 0x004fe200000e0000 */
[----:B------:R-:W-:-:S14]  /*0e60*/  BRA `(.L_x_9) ;  /* 0x0000000000247947 */ /* 0x000fdc0003800000 */
.L_x_8:
[----:B------:R-:W-:Y:S02]  /*0e70*/  ULDC.64 UR4, c[0x0][0x588] ;  /* 0x0001620000047ab9 */ /* 0x000fe40000000a00 */
[----:B------:R-:W-:-:S04]  /*0e80*/  ISETP.NE.U32.AND P0, PT, RZ, UR4, PT ;  /* 0x00000004ff007c0c */ /* 0x000fc8000bf05070 */
[----:B------:R-:W-:-:S13]  /*0e90*/  ISETP.NE.AND.EX P0, PT, RZ, UR5, PT, P0 ;  /* 0x00000005ff007c0c */ /* 0x000fda000bf05300 */
[----:B------:R-:W-:Y:S05]  /*0ea0*/  @!P0 BRA `(.L_x_10) ;  /* 0x0000000000108947 */ /* 0x000fea0003800000 */
[----:B0-----:R-:W0:Y:S02]  /*0eb0*/  LDC.64 R2, c[0x0][0x588] ;  /* 0x00016200ff027b82 */ /* 0x001e240000000a00 */
[----:B0-----:R-:W2:Y:S02]  /*0ec0*/  LDG.E R2, desc[UR14][R2.64] ;  /* 0x0000000e02027981 */ /* 0x001ea4000c1e1900 */
[----:B--2---:R-:W-:Y:S01]  /*0ed0*/  R2UR UR20, R2 ;  /* 0x00000000021472ca */ /* 0x004fe200000e0000 */
[----:B------:R-:W-:-:S14]  /*0ee0*/  BRA `(.L_x_9) ;  /* 0x0000000000047947 */ /* 0x000fdc0003800000 */
.L_x_10:
[----:B------:R-:W-:-:S05]  /*0ef0*/  ULDC UR20, c[0x0][0x580] ;  /* 0x0001600000147ab9 */ /* 0x000fca0000000800 */
.L_x_9:
[----:B------:R-:W-:Y:S02]  /*0f00*/  ULDC.64 UR4, c[0x0][0x5a0] ;  /* 0x0001680000047ab9 */ /* 0x000fe40000000a00 */
        /* <DEDUP_REMOVED lines=11> */
.L_x_11:
        /* <DEDUP_REMOVED lines=8> */
.L_x_13:
[----:B------:R-:W-:-:S05]  /*1040*/  ULDC UR21, c[0x0][0x584] ;  /* 0x0001610000157ab9 */ /* 0x000fca0000000800 */
.L_x_12:
[----:B------:R-:W-:-:S13]  /*1050*/  LOP3.LUT P0, RZ, R4, 0xff, RZ, 0xc0, !PT ;  /* 0x000000ff04ff7812 */ /* 0x000fda000780c0ff */
[----:B------:R-:W-:Y:S05]  /*1060*/  @!P0 EXIT ;  /* 0x000000000000894d */ /* 0x000fea0003800000 */
[----:B------:R-:W-:Y:S01]  /*1070*/  ULDC UR4, c[0x0][0x28c] ;  /* 0x0000a30000047ab9 */ /* 0x000fe20000000800 */
[----:B------:R-:W-:Y:S02]  /*1080*/  ULOP3.LUT UR23, UR13, 0x1, URZ, 0xfc, !UPT ;  /* 0x000000010d177892 */ /* 0x000fe4000f8efc3f */
[----:B------:R-:W-:-:S04]  /*1090*/  UIADD3 UR4, UR4, 0x3f, URZ ;  /* 0x0000003f04047890 */ /* 0x000fc8000fffe03f */
[----:B------:R-:W-:-:S04]  /*10a0*/  USHF.R.S32.HI UR5, URZ, 0x1f, UR4 ;  /* 0x0000001f3f057899 */ /* 0x000fc80008011404 */
[----:B------:R-:W-:-:S03]  /*10b0*/  ULEA.HI UR5, UR5, UR4, URZ, 0x6 ;  /* 0x0000000405057291 */ /* 0x000fc6000f8f303f */
[----:B------:R-:W-:Y:S01]  /*10c0*/  UMOV UR4, URZ ;  /* 0x0000003f00047c82 */ /* 0x000fe20008000000 */
[----:B------:R-:W-:-:S03]  /*10d0*/  USHF.R.S32.HI UR9, URZ, 0x6, UR5 ;  /* 0x000000063f097899 */ /* 0x000fc60008011405 */
[----:B------:R-:W-:-:S09]  /*10e0*/  UMOV UR5, URZ ;  /* 0x0000003f00057c82 */ /* 0x000fd20008000000 */
.L_x_294:
[----:B0-----:R-:W0:Y:S01]  /*10f0*/  S2R R0, SR_TID.X ;  /* 0x0000000000007919 */ /* 0x001e220000002100 */
[----:B-1----:R-:W1:Y:S01]  /*1100*/  S2UR UR17, SR_CgaCtaId ;  /* 0x00000000001179c3 */ /* 0x002e620000008800 */
[----:B------:R-:W-:Y:S01]  /*1110*/  UMOV UR16, 0x400 ;  /* 0x0000040000107882 */ /* 0x000fe20000000000 */
[----:B------:R-:W-:Y:S01]  /*1120*/  UMOV UR6, URZ ;  /* 0x0000003f00067c82 */ /* 0x000fe20008000000 */
[----:B------:R-:W-:Y:S01]  /*1130*/  STL [R1+0x74], RZ ;  /* 0x000074ff01007387 */ /* 0x000fe20000100800 */
[----:B------:R-:W-:Y:S01]  /*1140*/  UMOV UR7, URZ ;  /* 0x0000003f00077c82 */ /* 0x000fe20008000000 */
[----:B------:R-:W-:Y:S01]  /*1150*/  UMOV UR8, URZ ;  /* 0x0000003f00087c82 */ /* 0x000fe20008000000 */
[----:B------:R-:W-:Y:S01]  /*1160*/  CS2R R4, SRZ ;  /* 0x0000000000047805 */ /* 0x000fe2000001ff00 */
[----:B------:R-:W-:Y:S01]  /*1170*/  STL [R1+0x70], RZ ;  /* 0x000070ff01007387 */ /* 0x000fe20000100800 */
[----:B--2---:R-:W2:Y:S01]  /*1180*/  LDC R2, c[0x0][0x28c] ;  /* 0x0000a300ff027b82 */ /* 0x004ea20000000800 */
[----:B------:R-:W-:-:S02]  /*1190*/  CS2R R6, SRZ ;  /* 0x0000000000067805 */ /* 0x000fc4000001ff00 */
[----:B------:R-:W-:Y:S01]  /*11a0*/  CS2R R8, SRZ ;  /* 0x0000000000087805 */ /* 0x000fe2000001ff00 */
[----:B------:R-:W-:Y:S01]  /*11b0*/  STL [R1+0x6c], RZ ;  /* 0x00006cff01007387 */ /* 0x000fe20000100800 */
[----:B------:R-:W-:Y:S02]  /*11c0*/  CS2R R10, SRZ ;  /* 0x00000000000a7805 */ /* 0x000fe4000001ff00 */
[----:B------:R-:W-:Y:S02]  /*11d0*/  CS2R R12, SRZ ;  /* 0x00000000000c7805 */ /* 0x000fe4000001ff00 */
[----:B------:R-:W-:Y:S01]  /*11e0*/  CS2R R14, SRZ ;  /* 0x00000000000e7805 */ /* 0x000fe2000001ff00 */
[----:B------:R-:W-:Y:S01]  /*11f0*/  STL [R1+0x68], RZ ;  /* 0x000068ff01007387 */ /* 0x000fe20000100800 */
[----:B------:R-:W-:Y:S02]  /*1200*/  CS2R R16, SRZ ;  /* 0x0000000000107805 */ /* 0x000fe4000001ff00 */
        /* <DEDUP_REMOVED lines=13> */
[----:B------:R-:W-:Y:S02]  /*12e0*/  CS2R R166, SRZ ;  /* 0x0000000000a67805 */ /* 0x000fe4000001ff00 */
[----:B0-----:R-:W-:Y:S01]  /*12f0*/  LOP3.LUT R0, R0, 0x80, RZ, 0xc0, !PT ;  /* 0x0000008000007812 */ /* 0x001fe200078ec0ff */
[----:B------:R-:W-:Y:S01]  /*1300*/  STL [R1+0x58], RZ ;  /* 0x000058ff01007387 */ /* 0x000fe20000100800 */
[----:B--2---:R-:W-:-:S02]  /*1310*/  ISETP.GE.AND P0, PT, R2, 0x1, PT ;  /* 0x000000010200780c */ /* 0x004fc40003f06270 */
[----:B------:R-:W-:Y:S02]  /*1320*/  CS2R R2, SRZ ;  /* 0x0000000000027805 */ /* 0x000fe4000001ff00 */
[----:B------:R-:W-:Y:S01]  /*1330*/  SHF.R.U32.HI R0, RZ, 0x7, R0 ;  /* 0x00000007ff007819 */ /* 0x000fe20000011600 */
[----:B------:R-:W-:Y:S01]  /*1340*/  STL [R1+0x54], RZ ;  /* 0x000054ff01007387 */ /* 0x000fe20000100800 */
[----:B------:R-:W-:Y:S02]  /*1350*/  CS2R R168, SRZ ;  /* 0x0000000000a87805 */ /* 0x000fe4000001ff00 */
[----:B------:R-:W-:Y:S02]  /*1360*/  CS2R R170, SRZ ;  /* 0x0000000000aa7805 */ /* 0x000fe4000001ff00 */
[----:B------:R-:W-:Y:S01]  /*1370*/  CS2R R172, SRZ ;  /* 0x0000000000ac7805 */ /* 0x000fe2000001ff00 */
[----:B------:R-:W-:Y:S01]  /*1380*/  STL [R1+0x50], RZ ;  /* 0x000050ff01007387 */ /* 0x000fe20000100800 */
[----:B------:R-:W-:-:S02]  /*1390*/  CS2R R174, SRZ ;  /* 0x0000000000ae7805 */ /* 0x000fc4000001ff00 */
[----:B------:R-:W-:Y:S02]  /*13a0*/  CS2R R176, SRZ ;  /* 0x0000000000b07805 */ /* 0x000fe4000001ff00 */
[----:B------:R-:W-:Y:S01]  /*13b0*/  CS2R R178, SRZ ;  /* 0x0000000000b27805 */ /* 0x000fe2000001ff00 */
[----:B------:R-:W0:Y:S01]  /*13c0*/  SHFL.IDX PT, R0, R0, RZ, 0x1f ;  /* 0x00001fff00007589 */ /* 0x000e2200000e0000 */
[----:B------:R-:W-:Y:S02]  /*13d0*/  CS2R R180, SRZ ;  /* 0x0000000000b47805 */ /* 0x000fe4000001ff00 */
[----:B------:R-:W-:Y:S02]  /*13e0*/  CS2R R182, SRZ ;  /* 0x0000000000b67805 */ /* 0x000fe4000001ff00 */
[----:B------:R-:W-:Y:S01]  /*13f0*/  CS2R R184, SRZ ;  /* 0x0000000000b87805 */ /* 0x000fe2000001ff00 */
[----:B------:R2:W-:Y:S01]  /*1400*/  STL [R1+0x4c], RZ ;  /* 0x00004cff01007387 */ /* 0x0005e20000100800 */
[----:B------:R-:W-:-:S02]  /*1410*/  CS2R R186, SRZ ;  /* 0x0000000000ba7805 */ /* 0x000fc4000001ff00 */
[----:B------:R-:W-:Y:S02]  /*1420*/  CS2R R188, SRZ ;  /* 0x0000000000bc7805 */ /* 0x000fe4000001ff00 */
[----:B------:R-:W-:Y:S01]  /*1430*/  CS2R R190, SRZ ;  /* 0x0000000000be7805 */ /* 0x000fe2000001ff00 */
[----:B------:R2:W-:Y:S01]  /*1440*/  STL [R1+0x48], RZ ;  /* 0x000048ff01007387 */ /* 0x0005e20000100800 */
        /* <DEDUP_REMOVED lines=14> */
[----:B------:R-:W-:Y:S02]  /*1530*/  CS2R R214, SRZ ;  /* 0x0000000000d67805 */ /* 0x000fe4000001ff00 */
[----:B0-----:R-:W-:Y:S01]  /*1540*/  R2UR UR11, R0 ;  /* 0x00000000000b72ca */ /* 0x001fe200000e0000 */
[----:B------:R2:W-:Y:S01]  /*1550*/  STL [R1+0x38], RZ ;  /* 0x000038ff01007387 */ /* 0x0005e20000100800 */
[----:B------:R-:W-:Y:S01]  /*1560*/  IMAD.MOV.U32 R0, RZ, RZ, RZ ;  /* 0x000000ffff007224 */ /* 0x000fe200078e00ff */
[----:B------:R-:W-:Y:S02]  /*1570*/  CS2R R216, SRZ ;  /* 0x0000000000d87805 */ /* 0x000fe4000001ff00 */
[----:B------:R-:W-:Y:S01]  /*1580*/  CS2R R218, SRZ ;  /* 0x0000000000da7805 */ /* 0x000fe2000001ff00 */
[----:B------:R2:W-:Y:S01]  /*1590*/  STL [R1+0x34], RZ ;  /* 0x000034ff01007387 */ /* 0x0005e20000100800 */
[----:B------:R-:W-:-:S02]  /*15a0*/  CS2R R220, SRZ ;  /* 0x0000000000dc7805 */ /* 0x000fc4000001ff00 */
[----:B------:R-:W-:Y:S02]  /*15b0*/  CS2R R222, SRZ ;  /* 0x0000000000de7805 */ /* 0x000fe4000001ff00 */
[----:B------:R-:W-:Y:S01]  /*15c0*/  CS2R R224, SRZ ;  /* 0x0000000000e07805 */ /* 0x000fe2000001ff00 */
[----:B------:R2:W-:Y:S01]  /*15d0*/  STL [R1+0x30], RZ ;  /* 0x000030ff01007387 */ /* 0x0005e20000100800 */
[----:B------:R-:W-:Y:S01]  /*15e0*/  IMAD.MOV.U32 R226, RZ, RZ, RZ ;  /* 0x000000ffffe27224 */ /* 0x000fe200078e00ff */
[----:B------:R-:W-:Y:S01]  /*15f0*/  CS2R R88, SRZ ;  /* 0x0000000000587805 */ /* 0x000fe2000001ff00 */
[----:B------:R-:W-:Y:S01]  /*1600*/  IMAD.U32 R227, RZ, RZ, UR4 ;  /* 0x00000004ffe37e24 */ /* 0x000fe2000f8e00ff */
[----:B------:R2:W-:Y:S01]  /*1610*/  STL [R1+0x2c], RZ ;  /* 0x00002cff01007387 */ /* 0x0005e20000100800 */
[----:B------:R-:W-:Y:S01]  /*1620*/  ULEA.HI UR10, UR11, UR11, URZ, 0x1 ;  /* 0x0000000b0b0a7291 */ /* 0x000fe2000f8f083f */
[----:B------:R-:W-:Y:S02]  /*1630*/  CS2R R90, SRZ ;  /* 0x00000000005a7805 */ /* 0x000fe4000001ff00 */
[----:B------:R-:W-:Y:S01]  /*1640*/  CS2R R92, SRZ ;  /* 0x00000000005c7805 */ /* 0x000fe2000001ff00 */
[----:B------:R2:W-:Y:S01]  /*1650*/  STL [R1+0x28], RZ ;  /* 0x000028ff01007387 */ /* 0x0005e20000100800 */
[----:B------:R-:W-:Y:S01]  /*1660*/  ULOP3.LUT UR12, UR10, 0xffffe, URZ, 0xc0, !UPT ;  /* 0x000ffffe0a0c7892 */ /* 0x000fe2000f8ec03f */
[----:B------:R-:W-:Y:S01]  /*1670*/  CS2R R94, SRZ ;  /* 0x00000000005e7805 */ /* 0x000fe2000001ff00 */
[----:B-1----:R-:W-:Y:S01]  /*1680*/  ULEA UR10, UR17, UR16, 0x18 ;  /* 0x00000010110a7291 */ /* 0x002fe2000f8ec03f */
[----:B------:R2:W-:Y:S01]  /*1690*/  STL [R1+0x24], RZ ;  /* 0x000024ff01007387 */ /* 0x0005e20000100800 */
[----:B------:R-:W-:Y:S01]  /*16a0*/  UIADD3 UR12, UR11, -UR12, URZ ;  /* 0x8000000c0b0c7290 */ /* 0x000fe2000fffe03f */
[----:B------:R-:W-:-:S02]  /*16b0*/  CS2R R96, SRZ ;  /* 0x0000000000607805 */ /* 0x000fc4000001ff00 */
[----:B------:R-:W-:Y:S01]  /*16c0*/  CS2R R98, SRZ ;  /* 0x0000000000627805 */ /* 0x000fe2000001ff00 */
[----:B------:R2:W-:Y:S01]  /*16d0*/  STL [R1+0x20], RZ ;  /* 0x000020ff01007387 */ /* 0x0005e20000100800 */
[----:B------:R-:W-:Y:S01]  /*16e0*/  ULEA UR12, UR12, UR10, 0xc ;  /* 0x0000000a0c0c7291 */ /* 0x000fe2000f8e603f */
[----:B------:R-:W-:Y:S02]  /*16f0*/  CS2R R100, SRZ ;  /* 0x0000000000647805 */ /* 0x000fe4000001ff00 */
[----:B------:R-:W-:Y:S01]  /*1700*/  CS2R R102, SRZ ;  /* 0x0000000000667805 */ /* 0x000fe2000001ff00 */
[----:B------:R2:W-:Y:S01]  /*1710*/  STL [R1+0x1c], RZ ;  /* 0x00001cff01007387 */ /* 0x0005e20000100800 */
[----:B------:R-:W-:Y:S01]  /*1720*/  UIADD3 UR12, UR12, 0x180, URZ ;  /* 0x000001800c0c7890 */ /* 0x000fe2000fffe03f */
[----:B------:R-:W-:Y:S02]  /*1730*/  CS2R R104, SRZ ;  /* 0x0000000000687805 */ /* 0x000fe4000001ff00 */
[----:B------:R-:W-:Y:S01]  /*1740*/  CS2R R106, SRZ ;  /* 0x00000000006a7805 */ /* 0x000fe2000001ff00 */
[----:B------:R2:W-:Y:S01]  /*1750*/  STL [R1+0x18], RZ ;  /* 0x000018ff01007387 */ /* 0x0005e20000100800 */
[----:B------:R-:W-:Y:S01]  /*1760*/  USHF.R.U32.HI UR11, URZ, 0x4, UR12 ;  /* 0x000000043f0b7899 */ /* 0x000fe2000801160c */
[----:B------:R-:W-:-:S02]  /*1770*/  CS2R R108, SRZ ;  /* 0x00000000006c7805 */ /* 0x000fc4000001ff00 */
[----:B------:R-:W-:Y:S01]  /*1780*/  CS2R R110, SRZ ;  /* 0x00000000006e7805 */ /* 0x000fe2000001ff00 */
[----:B------:R2:W-:Y:S01]  /*1790*/  STL [R1+0x14], RZ ;  /* 0x000014ff01007387 */ /* 0x0005e20000100800 */
[----:B------:R-:W-:Y:S01]  /*17a0*/  ULOP3.LUT UR11, UR11, 0x3fff, URZ, 0xc0, !UPT ;  /* 0x00003fff0b0b7892 */ /* 0x000fe2000f8ec03f */
[----:B------:R-:W-:Y:S01]  /*17b0*/  CS2R R112, SRZ ;  /* 0x0000000000707805 */ /* 0x000fe2000001ff00 */
[----:B------:R-:W-:Y:S01]  /*17c0*/  UMOV UR12, UR5 ;  /* 0x00000005000c7c82 */ /* 0x000fe20008000000 */
        /* <DEDUP_REMOVED lines=16> */
[----:B------:R2:W-:Y:S01]  /*18d0*/  STL [R1], RZ ;  /* 0x000000ff01007387 */ /* 0x0005e20000100800 */
[----:B------:R-:W-:Y:S02]  /*18e0*/  CS2R R138, SRZ ;  /* 0x00000000008a7805 */ /* 0x000fe4000001ff00 */
[----:B------:R-:W-:Y:S02]  /*18f0*/  CS2R R140, SRZ ;  /* 0x00000000008c7805 */ /* 0x000fe4000001ff00 */
[----:B------:R-:W-:Y:S02]  /*1900*/  CS2R R142, SRZ ;  /* 0x00000000008e7805 */ /* 0x000fe4000001ff00 */
[----:B------:R-:W-:-:S02]  /*1910*/  CS2R R144, SRZ ;  /* 0x0000000000907805 */ /* 0x000fc4000001ff00 */
[----:B------:R-:W-:Y:S02]  /*1920*/  CS2R R146, SRZ ;  /* 0x0000000000927805 */ /* 0x000fe4000001ff00 */
[----:B------:R-:W-:Y:S02]  /*1930*/  CS2R R148, SRZ ;  /* 0x0000000000947805 */ /* 0x000fe4000001ff00 */
[----:B------:R-:W-:Y:S02]  /*1940*/  CS2R R150, SRZ ;  /* 0x0000000000967805 */ /* 0x000fe4000001ff00 */
[----:B------:R-:W-:Y:S02]  /*1950*/  CS2R R24, SRZ ;  /* 0x0000000000187805 */ /* 0x000fe4000001ff00 */
[----:B---34-:R-:W-:Y:S02]  /*1960*/  CS2R R26, SRZ ;  /* 0x00000000001a7805 */ /* 0x018fe4000001ff00 */
[----:B------:R-:W-:-:S02]  /*1970*/  CS2R R28, SRZ ;  /* 0x00000000001c7805 */ /* 0x000fc4000001ff00 */
[----:B------:R-:W-:Y:S02]  /*1980*/  CS2R R30, SRZ ;  /* 0x00000000001e7805 */ /* 0x000fe4000001ff00 */
[----:B------:R-:W-:Y:S02]  /*1990*/  CS2R R32, SRZ ;  /* 0x0000000000207805 */ /* 0x000fe4000001ff00 */
        /* <DEDUP_REMOVED lines=26> */
[----:B------:R-:W-:Y:S01]  /*1b40*/  CS2R R86, SRZ ;  /* 0x0000000000567805 */ /* 0x000fe2000001ff00 */
[----:B--2---:R-:W-:Y:S06]  /*1b50*/  @!P0 BRA `(.L_x_14) ;  /* 0x0000001000888947 */ /* 0x004fec0003800000 */
[----:B------:R-:W-:-:S06]  /*1b60*/  UISETP.NE.AND UP0, UPT, UR23, 0x3, UPT ;  /* 0x000000031700788c */ /* 0x000fcc000bf05270 */
[----:B------:R-:W-:-:S13]  /*1b70*/  PLOP3.LUT P1, PT, PT, PT, UP0, 0x80, 0x0 ;  /* 0x000000000000781c */ /* 0x000fda0003f2f008 */
[----:B------:R-:W-:Y:S05]  /*1b80*/  @!P1 BRA `(.L_x_15) ;  /* 0x0000000000049947 */ /* 0x000fea0003800000 */
[----:B------:R-:W-:Y:S01]  /*1b90*/  BPT.TRAP 0x1 ;  /* 0x000000040000795c */ /* 0x000fe20000300000 */
.L_x_15:
[----:B------:R-:W-:Y:S01]  /*1ba0*/  ULEA UR6, UR5, UR10, 0x3 ;  /* 0x0000000a05067291 */ /* 0x000fe2000f8e183f */
[----:B------:R-:W-:-:S05]  /*1bb0*/  IMAD.U32 R0, RZ, RZ, UR4 ;  /* 0x00000004ff007e24 */ /* 0x000fca000f8e00ff */
[----:B------:R-:W-:-:S04]  /*1bc0*/  SHF.L.U32 R0, R0, 0x1f, RZ ;  /* 0x0000001f00007819 */ /* 0x000fc800000006ff */
[----:B------:R0:W1:Y:S01]  /*1bd0*/  SYNCS.PHASECHK.TRANS64.TRYWAIT P0, [UR6], R0 ;  /* 0x00000000ff0075a7 */ /* 0x0000620008000146 */
[----:B------:R-:W-:Y:S05]  /*1be0*/  @!P1 BRA `(.L_x_16) ;  /* 0x0000000000049947 */ /* 0x000fea0003800000 */
[----:B------:R-:W-:Y:S01]  /*1bf0*/  BPT.TRAP 0x1 ;  /* 0x000000040000795c */ /* 0x000fe20000300000 */
.L_x_16:
[----:B-1----:R-:W-:Y:S05]  /*1c00*/  @P0 BRA `(.L_x_17) ;  /* 0x0000000000080947 */ /* 0x002fea0003800000 */
[----:B------:R-:W1:Y:S02]  /*1c10*/  SYNCS.PHASECHK.TRANS64.TRYWAIT P0, [UR6], R0 ;  /* 0x00000000ff0075a7 */ /* 0x000e640008000146 */
[----:B-1----:R-:W-:Y:S05]  /*1c20*/  @!P0 BRA `(.L_x_18) ;  /* 0x000000e800548947 */ /* 0x002fea0003800000 */
.L_x_17:
[----:B------:R-:W-:Y:S01]  /*1c30*/  UIADD3 UR6, UR10, 0x24180, URZ ;  /* 0x000241800a067890 */ /* 0x000fe2000fffe03f */
[----:B------:R-:W-:Y:S01]  /*1c40*/  WARPGROUP.ARRIVE ;  /* 0x00000000000079c5 */ /* 0x000fe20000000000 */
[----:B------:R-:W-:Y:S01]  /*1c50*/  ULOP3.LUT UR7, UR11, 0x10000, URZ, 0xfc, !UPT ;  /* 0x000100000b077892 */ /* 0x000fe2000f8efc3f */
[----:B------:R2:W-:Y:S01]  /*1c60*/  STL [R1+0x74], RZ ;  /* 0x000074ff01007387 */ /* 0x0005e20000100800 */
[----:B------:R-:W-:Y:S01]  /*1c70*/  USHF.R.U32.HI UR6, URZ, 0x4, UR6 ;  /* 0x000000043f067899 */ /* 0x000fe20008011606 */
[----:B01----:R-:W-:Y:S01]  /*1c80*/  IMAD.MOV.U32 R0, RZ, RZ, RZ ;  /* 0x000000ffff007224 */ /* 0x003fe200078e00ff */
[----:B------:R-:W-:Y:S01]  /*1c90*/  ULEA UR7, UR5, UR7, 0xa ;  /* 0x0000000705077291 */ /* 0x000fe2000f8e503f */
[----:B------:R2:W-:Y:S01]  /*1ca0*/  STL [R1+0x70], RZ ;  /* 0x000070ff01007387 */ /* 0x0005e20000100800 */
[----:B------:R-:W-:Y:S01]  /*1cb0*/  ULOP3.LUT UR6, UR6, 0x3fff, URZ, 0xc0, !UPT ;  /* 0x00003fff06067892 */ /* 0x000fe2000f8ec03f */
[----:B------:R-:W-:Y:S01]  /*1cc0*/  CS2R R2, SRZ ;  /* 0x0000000000027805 */ /* 0x000fe2000001ff00 */
[----:B------:R-:W-:Y:S01]  /*1cd0*/  UMOV UR17, 0x80000020 ;  /* 0x8000002000117882 */ /* 0x000fe20000000000 */
[----:B------:R-:W-:Y:S01]  /*1ce0*/  UMOV UR19, 0x80000020 ;  /* 0x8000002000137882 */ /* 0x000fe20000000000 */
[----:B------:R-:W-:Y:S01]  /*1cf0*/  ULOP3.LUT UR6, UR6, 0x10000, URZ, 0xfc, !UPT ;  /* 0x0001000006067892 */ /* 0x000fe2000f8efc3f */
[----:B------:R2:W-:Y:S01]  /*1d00*/  STL [R1+0x6c], RZ ;  /* 0x00006cff01007387 */ /* 0x0005e20000100800 */
[----:B------:R-:W-:Y:S01]  /*1d10*/  UMOV UR16, UR7 ;  /* 0x0000000700107c82 */ /* 0x000fe20008000000 */
[----:B------:R-:W-:Y:S01]  /*1d20*/  CS2R R4, SRZ ;  /* 0x0000000000047805 */ /* 0x000fe2000001ff00 */
[----:B------:R-:W-:Y:S01]  /*1d30*/  ULEA UR8, UR5, UR6, 0x9 ;  /* 0x0000000605087291 */ /* 0x000fe2000f8e483f */
[----:B------:R2:W-:Y:S01]  /*1d40*/  STL [R1+0x68], RZ ;  /* 0x000068ff01007387 */ /* 0x0005e20000100800 */
[----:B------:R-:W-:Y:S01]  /*1d50*/  CS2R R6, SRZ ;  /* 0x0000000000067805 */ /* 0x000fe2000001ff00 */
[----:B------:R-:W-:Y:S01]  /*1d60*/  UMOV UR6, 0x2 ;  /* 0x0000000200067882 */ /* 0x000fe20000000000 */
[----:B------:R-:W-:Y:S01]  /*1d70*/  CS2R R8, SRZ ;  /* 0x0000000000087805 */ /* 0x000fe2000001ff00 */
[----:B------:R2:W-:Y:S01]  /*1d80*/  STL [R1+0x64], RZ ;  /* 0x000064ff01007387 */ /* 0x0005e20000100800 */
[----:B------:R-:W-:Y:S01]  /*1d90*/  CS2R R10, SRZ ;  /* 0x00000000000a7805 */ /* 0x000fe2000001ff00 */
[----:B------:R-:W-:Y:S01]  /*1da0*/  UMOV UR18, UR8 ;  /* 0x0000000800127c82 */ /* 0x000fe20008000000 */
[----:B------:R-:W-:Y:S01]  /*1db0*/  CS2R R12, SRZ ;  /* 0x00000000000c7805 */ /* 0x000fe2000001ff00 */
[----:B------:R-:W-:Y:S01]  /*1dc0*/  QGMMA.64x128x32.F32.E5M2.E5M2 R88, gdesc[UR16], RZ, !UPT ;  /* 0x01e00000105879f3 */ /* 0x000fe2000c7038ff */
[----:B------:R-:W-:Y:S01]  /*1dd0*/  UIADD3 UR16, UR7, 0x200, URZ ;  /* 0x0000020007107890 */ /* 0x000fe2000fffe03f */
[----:B------:R2:W-:Y:S01]  /*1de0*/  STL [R1+0x60], RZ ;  /* 0x000060ff01007387 */ /* 0x0005e20000100800 */
[----:B------:R-:W-:Y:S01]  /*1df0*/  UMOV UR17, 0x80000020 ;  /* 0x8000002000117882 */ /* 0x000fe20000000000 */
[----:B------:R-:W-:-:S02]  /*1e00*/  CS2R R14, SRZ ;  /* 0x00000000000e7805 */ /* 0x000fc4000001ff00 */
[----:B------:R-:W-:Y:S01]  /*1e10*/  CS2R R16, SRZ ;  /* 0x0000000000107805 */ /* 0x000fe2000001ff00 */
[----:B------:R2:W-:Y:S01]  /*1e20*/  STL [R1+0x5c], RZ ;  /* 0x00005cff01007387 */ /* 0x0005e20000100800 */
[----:B------:R-:W-:Y:S02]  /*1e30*/  CS2R R18, SRZ ;  /* 0x0000000000127805 */ /* 0x000fe4000001ff00 */
[----:B------:R-:W-:Y:S02]  /*1e40*/  CS2R R20, SRZ ;  /* 0x0000000000147805 */ /* 0x000fe4000001ff00 */
[----:B------:R-:W-:Y:S01]  /*1e50*/  CS2R R22, SRZ ;  /* 0x0000000000167805 */ /* 0x000fe2000001ff00 */
[----:B------:R2:W-:Y:S01]  /*1e60*/  STL [R1+0x58], RZ ;  /* 0x000058ff01007387 */ /* 0x0005e20000100800 */
[----:B------:R-:W-:Y:S01]  /*1e70*/  CS2R R152, SRZ ;  /* 0x0000000000987805 */ /* 0x000fe2000001ff00 */
[----:B------:R-:W-:Y:S01]  /*1e80*/  QGMMA.64x128x32.F32.E5M2.E5M2 R24, gdesc[UR16], RZ, !UPT ;  /* 0x01e00000101879f3 */ /* 0x000fe2000c7038ff */
[----:B------:R-:W-:Y:S01]  /*1e90*/  UIADD3 UR16, UR7, 0x2, URZ ;  /* 0x0000000207107890 */ /* 0x000fe2000fffe03f */
[----:B------:R2:W-:Y:S01]  /*1ea0*/  STL [R1+0x54], RZ ;  /* 0x000054ff01007387 */ /* 0x0005e20000100800 */
[----:B------:R-:W-:Y:S01]  /*1eb0*/  UIADD3 UR18, UR8, 0x2, URZ ;  /* 0x0000000208127890 */ /* 0x000fe2000fffe03f */
[----:B------:R-:W-:Y:S01]  /*1ec0*/  CS2R R154, SRZ ;  /* 0x00000000009a7805 */ /* 0x000fe2000001ff00 */
[----:B------:R-:W-:Y:S01]  /*1ed0*/  UMOV UR17, 0x80000020 ;  /* 0x8000002000117882 */ /* 0x000fe20000000000 */
        /* <DEDUP_REMOVED lines=9> */
[----:B------:R-:W-:Y:S02]  /*1f70*/  CS2R R166, SRZ ;  /* 0x0000000000a67805 */ /* 0x000fe4000001ff00 */
        /* <DEDUP_REMOVED lines=39> */
[----:B------:R-:W-:-:S03]  /*21f0*/  IMAD.MOV.U32 R226, RZ, RZ, RZ ;  /* 0x000000ffffe27224 */ /* 0x000fc600078e00ff */
[----:B------:R2:W-:Y:S04]  /*2200*/  STL [R1+0x1c], RZ ;  /* 0x00001cff01007387 */ /* 0x0005e80000100800 */
[----:B------:R2:W-:Y:S04]  /*2210*/  STL [R1+0x18], RZ ;  /* 0x000018ff01007387 */ /* 0x0005e80000100800 */
[----:B------:R2:W-:Y:S04]  /*2220*/  STL [R1+0x14], RZ ;  /* 0x000014ff01007387 */ /* 0x0005e80000100800 */
[----:B------:R2:W-:Y:S04]  /*2230*/  STL [R1+0x10], RZ ;  /* 0x000010ff01007387 */ /* 0x0005e80000100800 */
[----:B------:R2:W-:Y:S04]  /*2240*/  STL [R1+0xc], RZ ;  /* 0x00000cff01007387 */ /* 0x0005e80000100800 */
[----:B------:R2:W-:Y:S04]  /*2250*/  STL [R1+0x8], RZ ;  /* 0x000008ff01007387 */ /* 0x0005e80000100800 */
[----:B------:R2:W-:Y:S04]  /*2260*/  STL [R1+0x4], RZ ;  /* 0x000004ff01007387 */ /* 0x0005e80000100800 */
[----:B------:R2:W-:Y:S01]  /*2270*/  STL [R1], RZ ;  /* 0x000000ff01007387 */ /* 0x0005e20000100800 */
[----:B------:R-:W-:Y:S01]  /*2280*/  QGMMA.64x128x32.F32.E5M2.E5M2 R88, gdesc[UR16], R88 ;  /* 0x01e00000105879f3 */ /* 0x000fe20008703858 */
[----:B------:R-:W-:Y:S01]  /*2290*/  UIADD3 UR16, UR7, 0x202, URZ ;  /* 0x0000020207107890 */ /* 0x000fe2000fffe03f */
[----:B------:R-:W-:-:S02]  /*22a0*/  UMOV UR17, 0x80000020 ;  /* 0x8000002000117882 */ /* 0x000fc40000000000 */
[----:B------:R-:W-:Y:S02]  /*22b0*/  ULDC UR7, c[0x0][0x50c] ;  /* 0x0001430000077ab9 */ /* 0x000fe40000000800 */
[----:B------:R-:W-:-:S04]  /*22c0*/  UISETP.NE.AND UP0, UPT, UR7, 0x2, UPT ;  /* 0x000000020700788c */ /* 0x000fc8000bf05270 */
[----:B------:R-:W-:Y:S02]  /*22d0*/  USEL UR7, URZ, 0x1, UP0 ;  /* 0x000000013f077887 */ /* 0x000fe40008000000 */
[----:B------:R-:W-:Y:S04]  /*22e0*/  QGMMA.64x128x32.F32.E5M2.E5M2 R24, gdesc[UR16], R24, gsb0 ;  /* 0x01e00000101879f3 */ /* 0x000fe80008003818 */
[----:B------:R-:W-:-:S13]  /*22f0*/  ISETP.NE.AND P0, PT, RZ, UR7, PT ;  /* 0x00000007ff007c0c */ /* 0x000fda000bf05270 */
[----:B--2---:R-:W-:Y:S05]  /*2300*/  @!P0 BRA `(.L_x_19) ;  /* 0x0000000800808947 */ /* 0x004fea0003800000 */
[----:B------:R-:W-:Y:S02]  /*2310*/  WARPGROUP.DEPBAR.LE gsb0, 0x0 ;  /* 0x00008000000079c5 */ /* 0x000fe40000010000 */
[----:B------:R-:W-:-:S01]  /*2320*/  FADD R227, RZ, R58 ;  /* 0x0000003affe37221 */ /* 0x000fc20000000000 */
[----:B------:R-:W-:Y:S01]  /*2330*/  FADD R226, RZ, R88 ;  /* 0x00000058ffe27221 */ /* 0x000fe20000000000 */
[----:B------:R-:W-:-:S01]  /*2340*/  FADD R225, RZ, R89 ;  /* 0x00000059ffe17221 */ /* 0x000fc20000000000 */
[----:B------:R-:W-:Y:S01]  /*2350*/  FADD R224, RZ, R90 ;  /* 0x0000005affe07221 */ /* 0x000fe20000000000 */
[----:B------:R-:W-:-:S01]  /*2360*/  FADD R223, RZ, R91 ;  /* 0x0000005bffdf7221 */ /* 0x000fc20000000000 */
[----:B------:R0:W-:Y:S01]  /*2370*/  STL [R1], R227 ;  /* 0x000000e301007387 */ /* 0x0001e20000100800 */
[----:B------:R-:W-:-:S01]  /*2380*/  FADD R222, RZ, R92 ;  /* 0x0000005cffde7221 */ /* 0x000fc20000000000 */
[----:B------:R-:W-:Y:S01]  /*2390*/  FADD R221, RZ, R93 ;  /* 0x0000005dffdd7221 */ /* 0x000fe20000000000 */
[----:B------:R-:W-:-:S01]  /*23a0*/  FADD R220, RZ, R94 ;  /* 0x0000005effdc7221 */ /* 0x000fc20000000000 */
[----:B------:R-:W-:Y:S01]  /*23b0*/  FADD R219, RZ, R95 ;  /* 0x0000005fffdb7221 */ /* 0x000fe20000000000 */
[----:B------:R-:W-:-:S01]  /*23c0*/  FADD R218, RZ, R96 ;  /* 0x00000060ffda7221 */ /* 0x000fc20000000000 */
[----:B------:R-:W-:Y:S01]  /*23d0*/  FADD R217, RZ, R97 ;  /* 0x00000061ffd97221 */ /* 0x000fe20000000000 */
[----:B------:R-:W-:-:S01]  /*23e0*/  FADD R216, RZ, R98 ;  /* 0x00000062ffd87221 */ /* 0x000fc20000000000 */
[----:B------:R-:W-:Y:S01]  /*23f0*/  FADD R215, RZ, R99 ;  /* 0x00000063ffd77221 */ /* 0x000fe20000000000 */
[----:B------:R-:W-:-:S01]  /*2400*/  FADD R214, RZ, R100 ;  /* 0x00000064ffd67221 */ /* 0x000fc20000000000 */
[----:B0-----:R-:W-:Y:S01]  /*2410*/  FADD R227, RZ, R59 ;  /* 0x0000003bffe37221 */ /* 0x001fe20000000000 */
[----:B------:R-:W-:-:S01]  /*2420*/  FADD R213, RZ, R101 ;  /* 0x00000065ffd57221 */ /* 0x000fc20000000000 */
[----:B------:R-:W-:Y:S01]  /*2430*/  FADD R212, RZ, R102 ;  /* 0x00000066ffd47221 */ /* 0x000fe20000000000 */
[----:B------:R-:W-:-:S01]  /*2440*/  FADD R211, RZ, R103 ;  /* 0x00000067ffd37221 */ /* 0x000fc20000000000 */
[----:B------:R-:W-:Y:S01]  /*2450*/  FADD R210, RZ, R104 ;  /* 0x00000068ffd27221 */ /* 0x000fe20000000000 */
[----:B------:R0:W-:Y:S01]  /*2460*/  STL [R1+0x4], R227 ;  /* 0x000004e301007387 */ /* 0x0001e20000100800 */
        /* <DEDUP_REMOVED lines=93> */
[----:B------:R-:W-:Y:S01]  /*2a40*/  UMOV UR6, URZ ;  /* 0x0000003f00067c82 */ /* 0x000fe20008000000 */
[----:B0-----:R-:W-:-:S05]  /*2a50*/  FADD R227, RZ, R66 ;  /* 0x00000042ffe37221 */ /* 0x001fca0000000000 */
[----:B------:R0:W-:Y:S02]  /*2a60*/  STL [R1+0x20], R227 ;  /* 0x000020e301007387 */ /* 0x0001e40000100800 */
        /* <DEDUP_REMOVED lines=42> */
.L_x_19:
[----:B------:R-:W-:-:S04]  /*2d10*/  UIADD3 UR12, UR5, 0x1, URZ ;  /* 0x00000001050c7890 */ /* 0x000fc8000fffe03f */
[----:B------:R-:W-:-:S04]  /*2d20*/  UISETP.NE.AND UP0, UPT, UR12, 0x9, UPT ;  /* 0x000000090c00788c */ /* 0x000fc8000bf05270 */
[----:B------:R-:W-:Y:S02]  /*2d30*/  USEL UR8, URZ, 0x1, UP0 ;  /* 0x000000013f087887 */ /* 0x000fe40008000000 */
[----:B------:R-:W-:Y:S02]  /*2d40*/  USEL UR12, UR12, URZ, UP0 ;  /* 0x0000003f0c0c7287 */ /* 0x000fe40008000000 */
[----:B------:R-:W-:-:S06]  /*2d50*/  ULOP3.LUT UR8, UR4, UR8, URZ, 0x3c, !UPT ;  /* 0x0000000804087292 */ /* 0x000fcc000f8e3c3f */
[----:B0-----:R-:W-:Y:S01]  /*2d60*/  IMAD.U32 R227, RZ, RZ, UR8 ;  /* 0x00000008ffe37e24 */ /* 0x001fe2000f8e00ff */
[----:B------:R-:W-:-:S06]  /*2d70*/  UMOV UR8, 0x1 ;  /* 0x0000000100087882 */ /* 0x000fcc0000000000 */
.L_x_14:
[----:B------:R-:W-:-:S04]  /*2d80*/  UISETP.LT.AND UP0, UPT, UR9, 0x1, UPT ;  /* 0x000000010900788c */ /* 0x000fc8000bf01270 */
[----:B------:R-:W-:-:S04]  /*2d90*/  USEL UR16, UR9, 0x1, UP0 ;  /* 0x0000000109107887 */ /* 0x000fc80008000000 */
[----:B------:R-:W-:-:S04]  /*2da0*/  UIADD3 UR16, UR9, -UR16, URZ ;  /* 0x8000001009107290 */ /* 0x000fc8000fffe03f */
[----:B------:R-:W-:-:S06]  /*2db0*/  UISETP.GE.AND UP0, UPT, UR16, 0x1, UPT ;  /* 0x000000011000788c */ /* 0x000fcc000bf06270 */
[----:B------:R-:W-:-:S13]  /*2dc0*/  PLOP3.LUT P0, PT, PT, PT, UP0, 0x80, 0x0 ;  /* 0x000000000000781c */ /* 0x000fda0003f0f008 */
[----:B------:R-:W-:Y:S05]  /*2dd0*/  @!P0 BRA `(.L_x_20) ;  /* 0x0000001000a48947 */ /* 0x000fea0003800000 */
[----:B------:R-:W-:Y:S01]  /*2de0*/  IMAD.U32 R228, RZ, RZ, UR16 ;  /* 0x00000010ffe47e24 */ /* 0x000fe2000f8e00ff */
[----:B------:R-:W-:Y:S01]  /*2df0*/  UMOV UR24, UR5 ;  /* 0x0000000500187c82 */ /* 0x000fe20008000000 */
[----:B------:R-:W-:-:S05]  /*2e00*/  ULDC UR25, c[0x0][0x50c] ;  /* 0x0001430000197ab9 */ /* 0x000fca0000000800 */
.L_x_28:
[----:B------:R-:W-:-:S06]  /*2e10*/  UISETP.NE.AND UP0, UPT, UR23, 0x3, UPT ;  /* 0x000000031700788c */ /* 0x000fcc000bf05270 */
[----:B------:R-:W-:-:S13]  /*2e20*/  PLOP3.LUT P1, PT, PT, PT, UP0, 0x80, 0x0 ;  /* 0x000000000000781c */ /* 0x000fda0003f2f008 */
[----:B01----:R-:W-:Y:S05]  /*2e30*/  @!P1 BRA `(.L_x_21) ;  /* 0x0000000000049947 */ /* 0x003fea0003800000 */
[----:B------:R-:W-:Y:S01]  /*2e40*/  BPT.TRAP 0x1 ;  /* 0x000000040000795c */ /* 0x000fe20000300000 */
.L_x_21:
[----:B------:R-:W0:Y:S01]  /*2e50*/  S2UR UR16, SR_CgaCtaId ;  /* 0x00000000001079c3 */ /* 0x000e220000008800 */
[----:B------:R-:W-:Y:S01]  /*2e60*/  UMOV UR10, 0x400 ;  /* 0x00000400000a7882 */ /* 0x000fe20000000000 */
[----:B------:R-:W-:Y:S01]  /*2e70*/  SHF.L.U32 R229, R227, 0x1f, RZ ;  /* 0x0000001fe3e57819 */ /* 0x000fe200000006ff */
[----:B0-----:R-:W-:-:S04]  /*2e80*/  ULEA UR10, UR16, UR10, 0x18 ;  /* 0x0000000a100a7291 */ /* 0x001fc8000f8ec03f */
[----:B------:R-:W-:-:S09]  /*2e90*/  ULEA UR16, UR12, UR10, 0x3 ;  /* 0x0000000a0c107291 */ /* 0x000fd2000f8e183f */
[----:B------:R0:W1:Y:S01]  /*2ea0*/  SYNCS.PHASECHK.TRANS64.TRYWAIT P0, [UR16], R229 ;  /* 0x000000e5ff0075a7 */ /* 0x0000620008000150 */
[----:B------:R-:W-:Y:S05]  /*2eb0*/  @!P1 BRA `(.L_x_22) ;  /* 0x0000000000049947 */ /* 0x000fea0003800000 */
[----:B------:R-:W-:Y:S01]  /*2ec0*/  BPT.TRAP 0x1 ;  /* 0x000000040000795c */ /* 0x000fe20000300000 */
.L_x_22:
[----:B-1----:R-:W-:Y:S05]  /*2ed0*/  @P0 BRA `(.L_x_23) ;  /* 0x0000000000080947 */ /* 0x002fea0003800000 */
[----:B------:R-:W1:Y:S02]  /*2ee0*/  SYNCS.PHASECHK.TRANS64.TRYWAIT P0, [UR16], R229 ;  /* 0x000000e5ff0075a7 */ /* 0x000e640008000150 */
[----:B-1----:R-:W-:Y:S05]  /*2ef0*/  @!P0 BRA `(.L_x_24) ;  /* 0x000000d400b88947 */ /* 0x002fea0003800000 */
.L_x_23:
[----:B------:R-:W-:Y:S01]  /*2f00*/  UIADD3 UR16, UR10, 0x24180, URZ ;  /* 0x000241800a107890 */ /* 0x000fe2000fffe03f */
[----:B------:R-:W-:Y:S01]  /*2f10*/  WARPGROUP.ARRIVE ;  /* 0x00000000000079c5 */ /* 0x000fe20000000000 */
[----:B------:R-:W-:Y:S02]  /*2f20*/  UISETP.NE.AND UP0, UPT, UR7, URZ, UPT ;  /* 0x0000003f0700728c */ /* 0x000fe4000bf05270 */
[----:B------:R-:W-:Y:S02]  /*2f30*/  USHF.R.U32.HI UR16, URZ, 0x4, UR16 ;  /* 0x000000043f107899 */ /* 0x000fe40008011610 */
[----:B------:R-:W-:Y:S02]  /*2f40*/  USEL UR8, UR8, URZ, !UP0 ;  /* 0x0000003f08087287 */ /* 0x000fe4000c000000 */
[----:B------:R-:W-:Y:S02]  /*2f50*/  ULOP3.LUT UR16, UR16, 0x3fff, URZ, 0xc0, !UPT ;  /* 0x00003fff10107892 */ /* 0x000fe4000f8ec03f */
[----:B------:R-:W-:-:S02]  /*2f60*/  UISETP.NE.U32.AND UP0, UPT, UR8, URZ, UPT ;  /* 0x0000003f0800728c */ /* 0x000fc4000bf05070 */
[----:B------:R-:W-:Y:S02]  /*2f70*/  ULOP3.LUT UR7, UR11, 0x10000, URZ, 0xfc, !UPT ;  /* 0x000100000b077892 */ /* 0x000fe4000f8efc3f */
[----:B------:R-:W-:Y:S02]  /*2f80*/  ULOP3.LUT UR8, UR16, 0x10000, URZ, 0xfc, !UPT ;  /* 0x0001000010087892 */ /* 0x000fe4000f8efc3f */
[----:B------:R-:W-:Y:S02]  /*2f90*/  ULEA UR7, UR12, UR7, 0xa ;  /* 0x000000070c077291 */ /* 0x000fe4000f8e503f */
[----:B------:R-:W-:Y:S01]  /*2fa0*/  ULEA UR8, UR12, UR8, 0x9 ;  /* 0x000000080c087291 */ /* 0x000fe2000f8e483f */
[----:B------:R-:W-:Y:S01]  /*2fb0*/  UMOV UR17, 0x80000020 ;  /* 0x8000002000117882 */ /* 0x000fe20000000000 */
[----:B------:R-:W-:Y:S01]  /*2fc0*/  UMOV UR19, 0x80000020 ;  /* 0x8000002000137882 */ /* 0x000fe20000000000 */
[----:B------:R-:W-:Y:S02]  /*2fd0*/  UIADD3 UR6, UR6, 0x2, URZ ;  /* 0x0000000206067890 */ /* 0x000fe4000fffe03f */
[----:B------:R-:W-:-:S02]  /*2fe0*/  UMOV UR16, UR7 ;  /* 0x0000000700107c82 */ /* 0x000fc40008000000 */
[----:B------:R-:W-:Y:S02]  /*2ff0*/  UMOV UR18, UR8 ;  /* 0x0000000800127c82 */ /* 0x000fe40008000000 */
[----:B------:R-:W-:Y:S01]  /*3000*/  QGMMA.64x128x32.F32.E5M2.E5M2 R88, gdesc[UR16], R88, UP0 ;  /* 0x01e00000105879f3 */ /* 0x000fe2000bf03858 */
[----:B------:R-:W-:Y:S01]  /*3010*/  UIADD3 UR16, UR7, 0x200, URZ ;  /* 0x0000020007107890 */ /* 0x000fe2000fffe03f */
[----:B------:R-:W-:-:S10]  /*3020*/  UMOV UR17, 0x80000020 ;  /* 0x8000002000117882 */ /* 0x000fd40000000000 */
[----:B------:R-:W-:Y:S01]  /*3030*/  QGMMA.64x128x32.F32.E5M2.E5M2 R24, gdesc[UR16], R24, UP0 ;  /* 0x01e00000101879f3 */ /* 0x000fe2000bf03818 */
[----:B------:R-:W-:Y:S02]  /*3040*/  UIADD3 UR16, UR7, 0x2, URZ ;  /* 0x0000000207107890 */ /* 0x000fe4000fffe03f */
[----:B------:R-:W-:Y:S01]  /*3050*/  UIADD3 UR18, UR8, 0x2, URZ ;  /* 0x0000000208127890 */ /* 0x000fe2000fffe03f */
[----:B------:R-:W-:Y:S01]  /*3060*/  UMOV UR17, 0x80000020 ;  /* 0x8000002000117882 */ /* 0x000fe20000000000 */
[----:B------:R-:W-:Y:S01]  /*3070*/  UMOV UR19, 0x80000020 ;  /* 0x8000002000137882 */ /* 0x000fe20000000000 */
[----:B------:R-:W-:-:S06]  /*3080*/  UISETP.NE.AND UP0, UPT, UR6, UR25, UPT ;  /* 0x000000190600728c */ /* 0x000fcc000bf05270 */
[----:B------:R-:W-:Y:S01]  /*3090*/  QGMMA.64x128x32.F32.E5M2.E5M2 R88, gdesc[UR16], R88 ;  /* 0x01e00000105879f3 */ /* 0x000fe20008703858 */
[----:B------:R-:W-:Y:S01]  /*30a0*/  UIADD3 UR16, UR7, 0x202, URZ ;  /* 0x0000020207107890 */ /* 0x000fe2000fffe03f */
[----:B------:R-:W-:Y:S01]  /*30b0*/  UMOV UR17, 0x80000020 ;  /* 0x8000002000117882 */ /* 0x000fe20000000000 */
[----:B------:R-:W-:-:S06]  /*30c0*/  USEL UR7, URZ, 0x1, UP0 ;  /* 0x000000013f077887 */ /* 0x000fcc0008000000 */
[----:B------:R-:W-:-:S03]  /*30d0*/  ISETP.NE.AND P0, PT, RZ, UR7, PT ;  /* 0x00000007ff007c0c */ /* 0x000fc6000bf05270 */
[----:B------:R-:W-:Y:S03]  /*30e0*/  QGMMA.64x128x32.F32.E5M2.E5M2 R24, gdesc[UR16], R24, gsb0 ;  /* 0x01e00000101879f3 */ /* 0x000fe60008003818 */
[----:B------:R-:W-:-:S07]  /*30f0*/  WARPGROUP.DEPBAR.LE gsb0, 0x1 ;  /* 0x00008000000079c5 */ /* 0x000fce0000010100 */
[----:B------:R-:W-:Y:S05]  /*3100*/  @!P0 BRA `(.L_x_25) ;  /* 0x0000000c00808947 */ /* 0x000fea0003800000 */
[----:B------:R-:W-:Y:S02]  /*3110*/  WARPGROUP.DEPBAR.LE gsb0, 0x0 ;  /* 0x00008000000079c5 */ /* 0x000fe40000010000 */
[----:B------:R-:W-:-:S01]  /*3120*/  FADD R226, R88, R226 ;  /* 0x000000e258e27221 */ /* 0x000fc20000000000 */
[----:B------:R-:W-:Y:S01]  /*3130*/  FADD R225, R89, R225 ;  /* 0x000000e159e17221 */ /* 0x000fe20000000000 */
[----:B------:R1:W-:Y:S01]  /*3140*/  STL [R1+0x88], R227 ;  /* 0x000088e301007387 */ /* 0x0003e20000100800 */
[----:B------:R-:W-:-:S01]  /*3150*/  FADD R224, R90, R224 ;  /* 0x000000e05ae07221 */ /* 0x000fc20000000000 */
[----:B------:R-:W-:Y:S01]  /*3160*/  FADD R223, R91, R223 ;  /* 0x000000df5bdf7221 */ /* 0x000fe20000000000 */
[----:B------:R-:W-:-:S01]  /*3170*/  FADD R222, R92, R222 ;  /* 0x000000de5cde7221 */ /* 0x000fc20000000000 */
[----:B------:R-:W-:Y:S01]  /*3180*/  FADD R221, R93, R221 ;  /* 0x000000dd5ddd7221 */ /* 0x000fe20000000000 */
[----:B-1----:R-:W2:Y:S04]  /*3190*/  LDL.LU R227, [R1+0x30] ;  /* 0x0000300001e37983 */ /* 0x002ea80000300800 */
[----:B------:R1:W-:Y:S01]  /*31a0*/  STL [R1+0x8c], R226 ;  /* 0x00008ce201007387 */ /* 0x0003e20000100800 */
[----:B------:R-:W-:-:S01]  /*31b0*/  FADD R220, R94, R220 ;  /* 0x000000dc5edc7221 */ /* 0x000fc20000000000 */
[----:B------:R-:W-:-:S02]  /*31c0*/  FADD R219, R95, R219 ;  /* 0x000000db5fdb7221 */ /* 0x000fc40000000000 */
[----:B-1----:R-:W3:Y:S04]  /*31d0*/  LDL.LU R226, [R1+0x2c] ;  /* 0x00002c0001e27983 */ /* 0x002ee80000300800 */
[----:B------:R1:W-:Y:S01]  /*31e0*/  STL [R1+0x90], R225 ;  /* 0x000090e101007387 */ /* 0x0003e20000100800 */
[----:B------:R-:W-:-:S03]  /*31f0*/  FADD R218, R96, R218 ;  /* 0x000000da60da7221 */ /* 0x000fc60000000000 */
[----:B-1----:R-:W4:Y:S04]  /*3200*/  LDL.LU R225, [R1+0x28] ;  /* 0x0000280001e17983 */ /* 0x002f280000300800 */
        /* <DEDUP_REMOVED lines=9> */
[----:B------:R1:W-:Y:S04]  /*32a0*/  STL [R1+0xa0], R221 ;  /* 0x0000a0dd01007387 */ /* 0x0003e80000100800 */
        /* <DEDUP_REMOVED lines=12> */
[----:B-1----:R-:W4:Y:S01]  /*3370*/  LDL.LU R215, [R1] ;  /* 0x0000000001d77983 */ /* 0x002f220000300800 */
[----:B------:R-:W-:-:S01]  /*3380*/  FADD R214, R100, R214 ;  /* 0x000000d664d67221 */ /* 0x000fc20000000000 */
[----:B------:R-:W-:Y:S01]  /*3390*/  FADD R213, R101, R213 ;  /* 0x000000d565d57221 */ /* 0x000fe20000000000 */
[----:B------:R-:W-:-:S01]  /*33a0*/  FADD R212, R102, R212 ;  /* 0x000000d466d47221 */ /* 0x000fc20000000000 */
[----:B------:R-:W-:Y:S01]  /*33b0*/  FADD R211, R103, R211 ;  /* 0x000000d367d37221 */ /* 0x000fe20000000000 */
[----:B------:R-:W-:-:S01]  /*33c0*/  FADD R210, R104, R210 ;  /* 0x000000d268d27221 */ /* 0x000fc20000000000 */
[----:B------:R-:W-:Y:S01]  /*33d0*/  STL [R1+0xbc], R214 ;  /* 0x0000bcd601007387 */ /* 0x000fe20000100800 */
        /* <DEDUP_REMOVED lines=11> */
[----:B------:R1:W-:Y:S01]  /*3490*/  STL [R1+0xc8], R211 ;  /* 0x0000c8d301007387 */ /* 0x0003e20000100800 */
[----:B------:R-:W-:-:S01]  /*34a0*/  FADD R200, R114, R200 ;  /* 0x000000c872c87221 */ /* 0x000fc20000000000 */
[----:B------:R-:W-:Y:S01]  /*34b0*/  FADD R199, R115, R199 ;  /* 0x000000c773c77221 */ /* 0x000fe20000000000 */
        /* <DEDUP_REMOVED lines=69> */
[----:B-----5:R-:W-:Y:S01]  /*3910*/  FADD R0, R57, R0 ;  /* 0x0000000039007221 */ /* 0x020fe20000000000 */
[----:B--2---:R-:W-:-:S01]  /*3920*/  FADD R227, R70, R227 ;  /* 0x000000e346e37221 */ /* 0x004fc20000000000 */
[----:B---3--:R-:W-:Y:S01]  /*3930*/  FADD R226, R69, R226 ;  /* 0x000000e245e27221 */ /* 0x008fe20000000000 */
[----:B----4-:R-:W-:-:S01]  /*3940*/  FADD R225, R68, R225 ;  /* 0x000000e144e17221 */ /* 0x010fc20000000000 */
        /* <DEDUP_REMOVED lines=9> */
[----:B------:R-:W-:-:S05]  /*39e0*/  FADD R215, R58, R215 ;  /* 0x000000d73ad77221 */ /* 0x000fca0000000000 */
[----:B------:R2:W-:Y:S04]  /*39f0*/  STL [R1], R215 ;  /* 0x000000d701007387 */ /* 0x0005e80000100800 */
[----:B------:R3:W-:Y:S04]  /*3a00*/  STL [R1+0x4], R216 ;  /* 0x000004d801007387 */ /* 0x0007e80000100800 */
        /* <DEDUP_REMOVED lines=8> */
[----:B-1----:R-:W4:Y:S04]  /*3a90*/  LDL.LU R211, [R1+0x34] ;  /* 0x0000340001d37983 */ /* 0x002f280000300800 */
[----:B------:R1:W-:Y:S04]  /*3aa0*/  STL [R1+0x28], R225 ;  /* 0x000028e101007387 */ /* 0x0003e80000100800 */
[----:B------:R-:W4:Y:S04]  /*3ab0*/  LDL.LU R212, [R1+0x38] ;  /* 0x0000380001d47983 */ /* 0x000f280000300800 */
[----:B------:R1:W-:Y:S04]  /*3ac0*/  STL [R1+0x2c], R226 ;  /* 0x00002ce201007387 */ /* 0x0003e80000100800 */
[----:B------:R-:W4:Y:S04]  /*3ad0*/  LDL.LU R213, [R1+0x3c] ;  /* 0x00003c0001d57983 */ /* 0x000f280000300800 */
[----:B------:R1:W-:Y:S04]  /*3ae0*/  STL [R1+0x30], R227 ;  /* 0x000030e301007387 */ /* 0x0003e80000100800 */
[----:B------:R-:W4:Y:S04]  /*3af0*/  LDL.LU R214, [R1+0x40] ;  /* 0x0000400001d67983 */ /* 0x000f280000300800 */
[----:B--2---:R-:W2:Y:S04]  /*3b00*/  LDL.LU R215, [R1+0x44] ;  /* 0x0000440001d77983 */ /* 0x004ea80000300800 */
[----:B---3--:R-:W3:Y:S04]  /*3b10*/  LDL.LU R216, [R1+0x48] ;  /* 0x0000480001d87983 */ /* 0x008ee80000300800 */
[----:B----4-:R-:W4:Y:S04]  /*3b20*/  LDL.LU R217, [R1+0x4c] ;  /* 0x00004c0001d97983 */ /* 0x010f280000300800 */
[----:B0-----:R-:W4:Y:S04]  /*3b30*/  LDL.LU R218, [R1+0x50] ;  /* 0x0000500001da7983 */ /* 0x001f280000300800 */
[----:B------:R-:W4:Y:S04]  /*3b40*/  LDL.LU R219, [R1+0x54] ;  /* 0x0000540001db7983 */ /* 0x000f280000300800 */
[----:B------:R-:W4:Y:S04]  /*3b50*/  LDL.LU R220, [R1+0x58] ;  /* 0x0000580001dc7983 */ /* 0x000f280000300800 */
[----:B------:R-:W4:Y:S04]  /*3b60*/  LDL.LU R221, [R1+0x5c] ;  /* 0x00005c0001dd7983 */ /* 0x000f280000300800 */
[----:B------:R-:W4:Y:S04]  /*3b70*/  LDL.LU R222, [R1+0x60] ;  /* 0x0000600001de7983 */ /* 0x000f280000300800 */
[----:B------:R-:W4:Y:S04]  /*3b80*/  LDL.LU R223, [R1+0x64] ;  /* 0x0000640001df7983 */ /* 0x000f280000300800 */
[----:B------:R-:W4:Y:S04]  /*3b90*/  LDL.LU R224, [R1+0x68] ;  /* 0x0000680001e07983 */ /* 0x000f280000300800 */
[----:B-1----:R-:W4:Y:S04]  /*3ba0*/  LDL.LU R225, [R1+0x6c] ;  /* 0x00006c0001e17983 */ /* 0x002f280000300800 */
[----:B------:R-:W4:Y:S04]  /*3bb0*/  LDL.LU R226, [R1+0x70] ;  /* 0x0000700001e27983 */ /* 0x000f280000300800 */
[----:B------:R-:W4:Y:S01]  /*3bc0*/  LDL.LU R227, [R1+0x74] ;  /* 0x0000740001e37983 */ /* 0x000f220000300800 */
[----:B------:R-:W-:-:S05]  /*3bd0*/  FADD R211, R71, R211 ;  /* 0x000000d347d37221 */ /* 0x000fca0000000000 */
[----:B------:R0:W-:Y:S01]  /*3be0*/  STL [R1+0x34], R211 ;  /* 0x000034d301007387 */ /* 0x0001e20000100800 */
[----:B------:R-:W-:-:S03]  /*3bf0*/  FADD R212, R72, R212 ;  /* 0x000000d448d47221 */ /* 0x000fc60000000000 */
[----:B0-----:R1:W5:Y:S01]  /*3c00*/  LDL.LU R211, [R1+0xc8] ;  /* 0x0000c80001d37983 */ /* 0x0013620000300800 */
[----:B------:R-:W-:-:S03]  /*3c10*/  FADD R213, R73, R213 ;  /* 0x000000d549d57221 */ /* 0x000fc60000000000 */
[----:B------:R0:W-:Y:S01]  /*3c20*/  STL [R1+0x38], R212 ;  /* 0x000038d401007387 */ /* 0x0001e20000100800 */
[----:B------:R-:W-:-:S01]  /*3c30*/  FADD R214, R74, R214 ;  /* 0x000000d64ad67221 */ /* 0x000fc20000000000 */
[----:B--2---:R-:W-:Y:S02]  /*3c40*/  FADD R215, R75, R215 ;  /* 0x000000d74bd77221 */ /* 0x004fe40000000000 */
[----:B0-----:R1:W5:Y:S01]  /*3c50*/  LDL.LU R212, [R1+0xc4] ;  /* 0x0000c40001d47983 */ /* 0x0013620000300800 */
[----:B---3--:R-:W-:-:S03]  /*3c60*/  FADD R216, R76, R216 ;  /* 0x000000d84cd87221 */ /* 0x008fc60000000000 */
[----:B------:R0:W-:Y:S01]  /*3c70*/  STL [R1+0x3c], R213 ;  /* 0x00003cd501007387 */ /* 0x0001e20000100800 */
[----:B----4-:R-:W-:-:S03]  /*3c80*/  FADD R217, R77, R217 ;  /* 0x000000d94dd97221 */ /* 0x010fc60000000000 */
[----:B0-----:R1:W5:Y:S01]  /*3c90*/  LDL.LU R213, [R1+0xc0] ;  /* 0x0000c00001d57983 */ /* 0x0013620000300800 */
[----:B------:R-:W-:-:S03]  /*3ca0*/  FADD R218, R78, R218 ;  /* 0x000000da4eda7221 */ /* 0x000fc60000000000 */
[----:B------:R0:W-:Y:S01]  /*3cb0*/  STL [R1+0x40], R214 ;  /* 0x000040d601007387 */ /* 0x0001e20000100800 */
[----:B------:R-:W-:-:S01]  /*3cc0*/  FADD R219, R79, R219 ;  /* 0x000000db4fdb7221 */ /* 0x000fc20000000000 */
[----:B------:R-:W-:Y:S02]  /*3cd0*/  FADD R220, R80, R220 ;  /* 0x000000dc50dc7221 */ /* 0x000fe40000000000 */
[----:B0-----:R1:W5:Y:S04]  /*3ce0*/  LDL.LU R214, [R1+0xbc] ;  /* 0x0000bc0001d67983 */ /* 0x0013680000300800 */
[----:B------:R0:W-:Y:S01]  /*3cf0*/  STL [R1+0x44], R215 ;  /* 0x000044d701007387 */ /* 0x0001e20000100800 */
[----:B------:R-:W-:-:S01]  /*3d00*/  FADD R221, R81, R221 ;  /* 0x000000dd51dd7221 */ /* 0x000fc20000000000 */
[----:B------:R-:W-:-:S02]  /*3d10*/  FADD R222, R82, R222 ;  /* 0x000000de52de7221 */ /* 0x000fc40000000000 */
[----:B0-----:R1:W5:Y:S04]  /*3d20*/  LDL.LU R215, [R1+0xb8] ;  /* 0x0000b80001d77983 */ /* 0x0013680000300800 */
[----:B------:R0:W-:Y:S01]  /*3d30*/  STL [R1+0x48], R216 ;  /* 0x000048d801007387 */ /* 0x0001e20000100800 */
[----:B------:R-:W-:-:S03]  /*3d40*/  FADD R223, R83, R223 ;  /* 0x000000df53df7221 */ /* 0x000fc60000000000 */
        /* <DEDUP_REMOVED lines=13> */
[----:B------:R0:W-:Y:S04]  /*3e20*/  STL [R1+0x5c], R221 ;  /* 0x00005cdd01007387 */ /* 0x0001e80000100800 */
        /* <DEDUP_REMOVED lines=12> */
[----:B0-----:R1:W5:Y:S01]  /*3ef0*/  LDL.LU R227, [R1+0x88] ;  /* 0x0000880001e37983 */ /* 0x0013620000300800 */
[----:B------:R-:W-:-:S05]  /*3f00*/  UMOV UR6, URZ ;  /* 0x0000003f00067c82 */ /* 0x000fca0008000000 */
.L_x_25:
[----:B------:R-:W-:Y:S05]  /*3f10*/  @!P1 BRA `(.L_x_26) ;  /* 0x0000000000049947 */ /* 0x000fea0003800000 */
[----:B------:R-:W-:Y:S01]  /*3f20*/  BPT.TRAP 0x1 ;  /* 0x000000040000795c */ /* 0x000fe20000300000 */
.L_x_26:
[----:B------:R-:W-:Y:S02]  /*3f30*/  UISETP.GT.U32.AND UP0, UPT, UR13, 0x1, UPT ;  /* 0x000000010d00788c */ /* 0x000fe4000bf04070 */
[----:B------:R-:W-:-:S04]  /*3f40*/  ULEA UR8, UR24, UR10, 0x3 ;  /* 0x0000000a18087291 */ /* 0x000fc8000f8e183f */
[----:B------:R-:W-:Y:S01]  /*3f50*/  UIADD3 UR8, UR8, 0x48, URZ ;  /* 0x0000004808087890 */ /* 0x000fe2000fffe03f */
[----:B------:R-:W-:-:S03]  /*3f60*/  PLOP3.LUT P0, PT, PT, PT, UP0, 0x80, 0x0 ;  /* 0x000000000000781c */ /* 0x000fc60003f0f008 */
[----:B------:R-:W-:-:S09]  /*3f70*/  UPRMT UR8, URZ, 0x654, UR8 ;  /* 0x000006543f087896 */ /* 0x000fd20008000008 */
[----:B------:R-:W-:Y:S01]  /*3f80*/  SYNCS.ARRIVE.TRANS64.RED.A1T0 RZ, [UR8], RZ ;  /* 0x000000ffffff79a7 */ /* 0x000fe20008100408 */
[----:B------:R-:W-:Y:S05]  /*3f90*/  @P0 BRA `(.L_x_27) ;  /* 0x0000000000040947 */ /* 0x000fea0003800000 */
[----:B------:R-:W-:Y:S01]  /*3fa0*/  BPT.TRAP 0x1 ;  /* 0x000000040000795c */ /* 0x000fe20000300000 */
.L_x_27:
[----:B------:R-:W-:Y:S01]  /*3fb0*/  UIADD3 UR12, UR12, 0x1, URZ ;  /* 0x000000010c0c7890 */ /* 0x000fe2000fffe03f */
[C---:B------:R-:W-:Y:S01]  /*3fc0*/  ISETP.GT.AND P0, PT, R228.reuse, 0x1, PT ;  /* 0x00000001e400780c */ /* 0x040fe20003f04270 */
[----:B------:R-:W-:Y:S01]  /*3fd0*/  UIADD3 UR24, UR24, 0x1, URZ ;  /* 0x0000000118187890 */ /* 0x000fe2000fffe03f */
[----:B------:R-:W-:Y:S01]  /*3fe0*/  VIADD R228, R228, 0xffffffff ;  /* 0xffffffffe4e47836 */ /* 0x000fe20000000000 */
[----:B------:R-:W-:Y:S02]  /*3ff0*/  UISETP.NE.AND UP0, UPT, UR12, 0x9, UPT ;  /* 0x000000090c00788c */ /* 0x000fe4000bf05270 */
[----:B------:R-:W-:Y:S02]  /*4000*/  UISETP.NE.AND UP1, UPT, UR24, 0x9, UPT ;  /* 0x000000091800788c */ /* 0x000fe4000bf25270 */
[----:B------:R-:W-:Y:S02]  /*4010*/  USEL UR8, URZ, 0x1, UP0 ;  /* 0x000000013f087887 */ /* 0x000fe40008000000 */
[----:B------:R-:W-:-:S02]  /*4020*/  USEL UR12, UR12, URZ, UP0 ;  /* 0x0000003f0c0c7287 */ /* 0x000fc40008000000 */
[----:B------:R-:W-:Y:S02]  /*4030*/  USEL UR24, UR24, URZ, UP1 ;  /* 0x0000003f18187287 */ /* 0x000fe40008800000 */
[----:B-----5:R-:W-:Y:S01]  /*4040*/  LOP3.LUT R227, R227, UR8, RZ, 0x3c, !PT ;  /* 0x00000008e3e37c12 */ /* 0x020fe2000f8e3cff */
[----:B------:R-:W-:Y:S01]  /*4050*/  UMOV UR8, 0x1 ;  /* 0x0000000100087882 */ /* 0x000fe20000000000 */
[----:B------:R-:W-:Y:S08]  /*4060*/  @P0 BRA `(.L_x_28) ;  /* 0xffffffec00680947 */ /* 0x000ff0000383ffff */
.L_x_20:
[----:B------:R-:W-:-:S04]  /*4070*/  UISETP.NE.AND UP0, UPT, UR6, URZ, UPT ;  /* 0x0000003f0600728c */ /* 0x000fc8000bf05270 */
[----:B------:R-:W-:-:S06]  /*4080*/  USEL UR6, URZ, 0x1, !UP0 ;  /* 0x000000013f067887 */ /* 0x000fcc000c000000 */
[----:B------:R-:W-:-:S13]  /*4090*/  ISETP.NE.AND P0, PT, RZ, UR6, PT ;  /* 0x00000006ff007c0c */ /* 0x000fda000bf05270 */
[----:B------:R-:W-:Y:S05]  /*40a0*/  @!P0 BRA `(.L_x_29) ;  /* 0x0000000c00dc8947 */ /* 0x000fea0003800000 */
[----:B------:R-:W2:Y:S04]  /*40b0*/  LDL.LU R227, [R1+0x74] ;  /* 0x0000740001e37983 */ /* 0x000ea80000300800 */
[----:B--2---:R2:W-:Y:S04]  /*40c0*/  STL [R1+0x88], R227 ;  /* 0x000088e301007387 */ /* 0x0045e80000100800 */
[----:B--2---:R-:W2:Y:S04]  /*40d0*/  LDL.LU R227, [R1+0x70] ;  /* 0x0000700001e37983 */ /* 0x004ea80000300800 */
        /* <DEDUP_REMOVED lines=55> */
[----:B--2---:R-:W2:Y:S01]  /*4450*/  LDL.LU R227, [R1] ;  /* 0x0000000001e37983 */ /* 0x004ea20000300800 */
[----:B------:R-:W-:-:S02]  /*4460*/  WARPGROUP.DEPBAR.LE gsb0, 0x0 ;  /* 0x00008000000079c5 */ /* 0x000fc40000010000 */
[----:B------:R-:W-:Y:S01]  /*4470*/  FADD R226, R88, R226 ;  /* 0x000000e258e27221 */ /* 0x000fe20000000000 */
        /* <DEDUP_REMOVED lines=97> */
[----:B--2---:R-:W-:-:S05]  /*4a90*/  FADD R227, R58, R227 ;  /* 0x000000e33ae37221 */ /* 0x004fca0000000000 */
[----:B------:R2:W-:Y:S04]  /*4aa0*/  STL [R1], R227 ;  /* 0x000000e301007387 */ /* 0x0005e80000100800 */
[----:B--2---:R-:W2:Y:S02]  /*4ab0*/  LDL.LU R227, [R1+0xf8] ;  /* 0x0000f80001e37983 */ /* 0x004ea40000300800 */
[----:B--2---:R-:W-:-:S05]  /*4ac0*/  FADD R227, R59, R227 ;  /* 0x000000e33be37221 */ /* 0x004fca0000000000 */
[----:B------:R2:W-:Y:S04]  /*4ad0*/  STL [R1+0x4], R227 ;  /* 0x000004e301007387 */ /* 0x0005e80000100800 */
        /* <DEDUP_REMOVED lines=83> */
[----:B------:R2:W-:Y:S02]  /*5010*/  STL [R1+0x74], R227 ;  /* 0x000074e301007387 */ /* 0x0005e40000100800 */
.L_x_29:
[----:B------:R-:W-:Y:S02]  /*5020*/  WARPGROUP.DEPBAR.LE gsb0, 0x0 ;  /* 0x00008000000079c5 */ /* 0x000fe40000010000 */
[----:B------:R-:W3:Y:S02]  /*5030*/  LDC R24, c[0x0][0x28c] ;  /* 0x0000a300ff187b82 */ /* 0x000ee40000000800 */
[----:B---3--:R-:W-:-:S13]  /*5040*/  ISETP.GE.AND P0, PT, R24, 0x1, PT ;  /* 0x000000011800780c */ /* 0x008fda0003f06270 */
[----:B------:R-:W-:Y:S05]  /*5050*/  @!P0 BRA `(.L_x_30) ;  /* 0x0000000000488947 */ /* 0x000fea0003800000 */
[----:B------:R-:W-:-:S06]  /*5060*/  UISETP.NE.AND UP0, UPT, UR23, 0x3, UPT ;  /* 0x000000031700788c */ /* 0x000fcc000bf05270 */
[----:B------:R-:W-:-:S13]  /*5070*/  PLOP3.LUT P0, PT, PT, PT, UP0, 0x80, 0x0 ;  /* 0x000000000000781c */ /* 0x000fda0003f0f008 */
[----:B------:R-:W-:Y:S05]  /*5080*/  @!P0 BRA `(.L_x_31) ;  /* 0x0000000000048947 */ /* 0x000fea0003800000 */
[----:B------:R-:W-:Y:S01]  /*5090*/  BPT.TRAP 0x1 ;  /* 0x000000040000795c */ /* 0x000fe20000300000 */
.L_x_31:
[----:B------:R-:W-:-:S04]  /*50a0*/  UISETP.LT.AND UP0, UPT, UR9, 0x1, UPT ;  /* 0x000000010900788c */ /* 0x000fc8000bf01270 */
[----:B------:R-:W-:Y:S02]  /*50b0*/  USEL UR8, UR9, 0x1, UP0 ;  /* 0x0000000109087887 */ /* 0x000fe40008000000 */
[----:B------:R-:W-:Y:S02]  /*50c0*/  UISETP.GT.U32.AND UP0, UPT, UR13, 0x1, UPT ;  /* 0x000000010d00788c */ /* 0x000fe4000bf04070 */
[----:B------:R-:W-:-:S04]  /*50d0*/  UIADD3 UR8, UR5, UR9, -UR8 ;  /* 0x0000000905087290 */ /* 0x000fc8000fffe808 */
[----:B------:R-:W-:Y:S01]  /*50e0*/  UIMAD.WIDE.U32 UR6, UR8, 0x38e38e39, URZ ;  /* 0x38e38e39080678a5 */ /* 0x000fe2000f8e003f */
[----:B------:R-:W-:-:S03]  /*50f0*/  PLOP3.LUT P0, PT, PT, PT, UP0, 0x80, 0x0 ;  /* 0x000000000000781c */ /* 0x000fc60003f0f008 */
[----:B------:R-:W-:-:S04]  /*5100*/  USHF.R.U32.HI UR6, URZ, 0x1, UR7 ;  /* 0x000000013f067899 */ /* 0x000fc80008011607 */
[----:B------:R-:W-:-:S04]  /*5110*/  UIMAD UR8, UR6, -0x9, UR8 ;  /* 0xfffffff7060878a4 */ /* 0x000fc8000f8e0208 */
[----:B------:R-:W-:-:S04]  /*5120*/  ULEA UR8, UR8, UR10, 0x3 ;  /* 0x0000000a08087291 */ /* 0x000fc8000f8e183f */
[----:B------:R-:W-:-:S04]  /*5130*/  UIADD3 UR8, UR8, 0x48, URZ ;  /* 0x0000004808087890 */ /* 0x000fc8000fffe03f */
[----:B------:R-:W-:-:S09]  /*5140*/  UPRMT UR8, URZ, 0x654, UR8 ;  /* 0x000006543f087896 */ /* 0x000fd20008000008 */
[----:B------:R-:W-:Y:S01]  /*5150*/  SYNCS.ARRIVE.TRANS64.RED.A1T0 RZ, [UR8], RZ ;  /* 0x000000ffffff79a7 */ /* 0x000fe20008100408 */
[----:B------:R-:W-:Y:S05]  /*5160*/  @P0 BRA `(.L_x_30) ;  /* 0x0000000000040947 */ /* 0x000fea0003800000 */
[----:B------:R-:W-:Y:S01]  /*5170*/  BPT.TRAP 0x1 ;  /* 0x000000040000795c */ /* 0x000fe20000300000 */
.L_x_30:
[----:B------:R3:W-:Y:S01]  /*5180*/  STL [R1+0x8c], R2 ;  /* 0x00008c0201007387 */ /* 0x0007e20000100800 */
[----:B------:R-:W4:Y:S01]  /*5190*/  LDC R29, c[0x0][0x288] ;  /* 0x0000a200ff1d7b82 */ /* 0x000f220000000800 */
[----:B------:R-:W-:Y:S02]  /*51a0*/  UIADD3 UR10, UR9, UR5, URZ ;  /* 0x00000005090a7290 */ /* 0x000fe4000fffe03f */
[----:B------:R-:W-:Y:S01]  /*51b0*/  USHF.R.S32.HI UR11, URZ, 0x1f, UR22 ;  /* 0x0000001f3f0b7899 */ /* 0x000fe20008011416 */
[----:B------:R-:W-:Y:S01]  /*51c0*/  ULDC.64 UR6, c[0x0][0x5d0] ;  /* 0x0001740000067ab9 */ /* 0x000fe20000000a00 */
[----:B------:R-:W-:Y:S01]  /*51d0*/  ULDC UR12, c[0x0][0x284] ;  /* 0x0000a100000c7ab9 */ /* 0x000fe20000000800 */
[----:B---3--:R-:W3:Y:S04]  /*51e0*/  LDL.LU R2, [R1+0x80] ;  /* 0x0000800001027983 */ /* 0x008ee80000300800 */
[----:B------:R0:W-:Y:S04]  /*51f0*/  STL [R1+0x88], R0 ;  /* 0x0000880001007387 */ /* 0x0001e80000100800 */
[----:B--2---:R-:W2:Y:S01]  /*5200*/  LDL.LU R227, [R1+0x84] ;  /* 0x0000840001e37983 */ /* 0x004ea20000300800 */
[----:B0-----:R-:W0:Y:S02]  /*5210*/  S2R R0, SR_TID.X ;  /* 0x0000000000007919 */ /* 0x001e240000002100 */
[----:B0-----:R-:W-:-:S02]  /*5220*/  SHF.R.U32.HI R24, RZ, 0x2, R0 ;  /* 0x00000002ff187819 */ /* 0x001fc40000011600 */
[----:B------:R-:W-:Y:S02]  /*5230*/  LOP3.LUT R26, R0, 0x60, RZ, 0xc0, !PT ;  /* 0x00000060001a7812 */ /* 0x000fe400078ec0ff */
[----:B------:R-:W-:Y:S02]  /*5240*/  SHF.R.U32.HI R27, RZ, 0x7, R0 ;  /* 0x00000007ff1b7819 */ /* 0x000fe40000011600 */
[----:B------:R-:W-:Y:S02]  /*5250*/  LOP3.LUT R25, R24, 0x7, RZ, 0xc0, !PT ;  /* 0x0000000718197812 */ /* 0x000fe400078ec0ff */
[----:B------:R-:W-:Y:S02]  /*5260*/  SHF.R.U32.HI R28, RZ, 0x1, R26 ;  /* 0x00000001ff1c7819 */ /* 0x000fe4000001161a */
[----:B------:R-:W-:Y:S02]  /*5270*/  LOP3.LUT R24, R27, 0x1, RZ, 0xc0, !PT ;  /* 0x000000011b187812 */ /* 0x000fe400078ec0ff */
[----:B------:R-:W-:Y:S01]  /*5280*/  IADD3 R27, RZ, -R28, -R25 ;  /* 0x8000001cff1b7210 */ /* 0x000fe20007ffe819 */
[----:B------:R-:W-:-:S02]  /*5290*/  IMAD.SHL.U32 R32, R0, 0x2, RZ ;  /* 0x0000000200207824 */ /* 0x000fc400078e00ff */
[C---:B------:R-:W-:Y:S02]  /*52a0*/  IMAD.SHL.U32 R26, R24.reuse, 0x40, RZ ;  /* 0x00000040181a7824 */ /* 0x040fe400078e00ff */
[----:B------:R-:W-:Y:S01]  /*52b0*/  IMAD R42, R24, -0x40, R27 ;  /* 0xffffffc0182a7824 */ /* 0x000fe200078e021b */
[----:B------:R-:W-:Y:S01]  /*52c0*/  LOP3.LUT R24, R0, 0x3, RZ, 0xc0, !PT ;  /* 0x0000000300187812 */ /* 0x000fe200078ec0ff */
[----:B---3--:R-:W-:Y:S02]  /*52d0*/  IMAD.SHL.U32 R41, R2, 0x80, RZ ;  /* 0x0000008002297824 */ /* 0x008fe400078e00ff */
[----:B------:R0:W5:Y:S04]  /*52e0*/  LDL.LU R2, [R1+0x8c] ;  /* 0x00008c0001027983 */ /* 0x0001680000300800 */
[----:B------:R0:W5:Y:S01]  /*52f0*/  LDL.LU R0, [R1+0x88] ;  /* 0x0000880001007983 */ /* 0x0001620000300800 */
[----:B------:R-:W-:Y:S01]  /*5300*/  LOP3.LUT R43, R26, 0x40, R25, 0xe2, !PT ;  /* 0x000000401a2b7812 */ /* 0x000fe200078ee219 */
[----:B--2---:R-:W-:Y:S01]  /*5310*/  IMAD.SHL.U32 R25, R227, 0x100, RZ ;  /* 0x00000100e3197824 */ /* 0x004fe200078e00ff */
[----:B------:R-:W-:Y:S01]  /*5320*/  UISETP.GT.U32.AND UP0, UPT, UR10, 0x8, UPT ;  /* 0x000000080a00788c */ /* 0x000fe2000bf04070 */
[C---:B----4-:R-:W-:Y:S01]  /*5330*/  ISETP.GE.AND P0, PT, R41.reuse, R29, PT ;  /* 0x0000001d2900720c */ /* 0x050fe20003f06270 */
[----:B------:R-:W-:Y:S01]  /*5340*/  UIMAD UR5, UR11, UR6, URZ ;  /* 0x000000060b0572a4 */ /* 0x000fe2000f8e023f */
[----:B------:R-:W-:Y:S01]  /*5350*/  LOP3.LUT R32, R41, 0x6, R32, 0xf8, !PT ;  /* 0x0000000629207812 */ /* 0x000fe200078ef820 */
[----:B------:R-:W-:Y:S01]  /*5360*/  UISETP.LT.U32.AND UP0, UPT, UR9, 0x9, UP0 ;  /* 0x000000090900788c */ /* 0x000fe20008701070 */
[----:B------:R-:W-:Y:S01]  /*5370*/  ISETP.GE.OR P0, PT, R25, UR12, P0 ;  /* 0x0000000c19007c0c */ /* 0x000fe20008706670 */
[----:B------:R-:W-:Y:S01]  /*5380*/  UISETP.GE.U32.AND UP1, UPT, UR9, 0x9, UPT ;  /* 0x000000090900788c */ /* 0x000fe2000bf26070 */
[----:B------:R-:W-:Y:S01]  /*5390*/  IMAD.U32 R27, RZ, RZ, UR6 ;  /* 0x00000006ff1b7e24 */ /* 0x000fe2000f8e00ff */
[----:B------:R-:W-:Y:S01]  /*53a0*/  UIMAD UR8, UR22, UR7, UR5 ;  /* 0x00000007160872a4 */ /* 0x000fe2000f8e0205 */
[----:B------:R-:W-:Y:S01]  /*53b0*/  SHF.R.S32.HI R33, RZ, 0x1f, R32 ;  /* 0x0000001fff217819 */ /* 0x000fe20000011420 */
[----:B------:R-:W-:-:S02]  /*53c0*/  UIMAD.WIDE.U32 UR6, UR10, 0x38e38e39, URZ ;  /* 0x38e38e390a0678a5 */ /* 0x000fc4000f8e003f */
[----:B------:R-:W-:Y:S02]  /*53d0*/  USEL UR5, URZ, 0x1, !UP0 ;  /* 0x000000013f057887 */ /* 0x000fe4000c000000 */
[----:B------:R-:W-:Y:S01]  /*53e0*/  USHF.R.U32.HI UR6, URZ, 0x1, UR7 ;  /* 0x000000013f067899 */ /* 0x000fe20008011607 */
[----:B------:R-:W-:Y:S01]  /*53f0*/  IMAD.WIDE.U32 R26, R27, UR22, R32 ;  /* 0x000000161b1a7c25 */ /* 0x000fe2000f8e0020 */
[----:B------:R-:W-:Y:S01]  /*5400*/  ULOP3.LUT UR4, UR4, UR5, URZ, 0x3c, !UPT ;  /* 0x0000000504047292 */ /* 0x000fe2000f8e3c3f */
[----:B------:R-:W-:Y:S02]  /*5410*/  IADD3 R42, -R25, UR12, R42 ;  /* 0x0000000c192a7c10 */ /* 0x000fe4000fffe12a */
[----:B------:R-:W-:Y:S01]  /*5420*/  IMAD.WIDE R38, R227, 0x100, RZ ;  /* 0x00000100e3267825 */ /* 0x000fe200078e02ff */
[----:B------:R-:W-:Y:S02]  /*5430*/  UIMAD UR5, UR6, -0x9, UR10 ;  /* 0xfffffff7060578a4 */ /* 0x000fe4000f8e020a */
[----:B------:R-:W-:Y:S01]  /*5440*/  @UP1 ULOP3.LUT UR4, UR4, 0x1, UR6, 0x78, !UPT ;  /* 0x0000000104041892 */ /* 0x000fe2000f8e7806 */
[----:B------:R-:W-:-:S02]  /*5450*/  IMAD R24, R24, -0x2, R29 ;  /* 0xfffffffe18187824 */ /* 0x000fc400078e021d */
[----:B------:R-:W-:Y:S01]  /*5460*/  VIADD R27, R27, UR8 ;  /* 0x000000081b1b7c36 */ /* 0x000fe20008000000 */
[----:B------:R-:W-:Y:S01]  /*5470*/  LOP3.LUT R43, R38, R43, R28, 0xfe, !PT ;  /* 0x0000002b262b7212 */ /* 0x000fe200078efe1c */
[----:B------:R-:W-:Y:S02]  /*5480*/  IMAD.IADD R41, R24, 0x1, -R41 ;  /* 0x0000000118297824 */ /* 0x000fe400078e0a29 */
[----:B------:R-:W-:Y:S01]  /*5490*/  IMAD.MOV.U32 R40, RZ, RZ, -0x1 ;  /* 0xffffffffff287424 */ /* 0x000fe200078e00ff */
[----:B0-----:R-:W-:Y:S06]  /*54a0*/  @P0 BRA `(.L_x_32) ;  /* 0x0000008c00fc0947 */ /* 0x001fec0003800000 */
[----:B------:R-:W0:Y:S01]  /*54b0*/  LDC.64 R28, c[0x0][0x5c8] ;  /* 0x00017200ff1c7b82 */ /* 0x000e220000000a00 */
[----:B------:R-:W-:Y:S01]  /*54c0*/  ULDC.64 UR6, c[0x0][0x5c0] ;  /* 0x0001700000067ab9 */ /* 0x000fe20000000a00 */
[----:B------:R-:W-:Y:S01]  /*54d0*/  BSSY B0, `(.L_x_32) ;  /* 0x00008fc000007945 */ /* 0x000fe20003800000 */
[-C--:B0-----:R-:W-:Y:S01]  /*54e0*/  IMAD R24, R39, R28.reuse, RZ ;  /* 0x0000001c27187224 */ /* 0x081fe200078e02ff */
[----:B------:R-:W-:Y:S01]  /*54f0*/  SHF.L.U64.HI R34, R28, 0x3, R29 ;  /* 0x000000031c227819 */ /* 0x000fe2000001021d */
[----:B------:R-:W-:-:S04]  /*5500*/  IMAD.WIDE.U32 R26, R43, R28, R26 ;  /* 0x0000001c2b1a7225 */ /* 0x000fc800078e001a */
[----:B------:R-:W-:Y:S01]  /*5510*/  IMAD R25, R43, R29, R24 ;  /* 0x0000001d2b197224 */ /* 0x000fe200078e0218 */
[----:B------:R-:W-:Y:S01]  /*5520*/  IADD3 R24, P3, R26, UR6, RZ ;  /* 0x000000061a187c10 */ /* 0x000fe2000ff7e0ff */
[C---:B------:R-:W-:Y:S01]  /*5530*/  IMAD.SHL.U32 R35, R28.reuse, 0x8, RZ ;  /* 0x000000081c237824 */ /* 0x040fe200078e00ff */
[----:B------:R-:W-:Y:S01]  /*5540*/  LEA R30, P2, R28, R26, 0x7 ;  /* 0x0000001a1c1e7211 */ /* 0x000fe200078438ff */
[----:B------:R-:W-:-:S03]  /*5550*/  IMAD.IADD R27, R27, 0x1, R25 ;  /* 0x000000011b1b7824 */ /* 0x000fc600078e0219 */
[----:B------:R-:W-:Y:S02]  /*5560*/  IADD3 R26, P1, P0, R26, UR6, R35 ;  /* 0x000000061a1a7c10 */ /* 0x000fe4000f83e023 */
[----:B------:R-:W-:Y:S02]  /*5570*/  IADD3.X R25, R27, UR7, RZ, P3, !PT ;  /* 0x000000071b197c10 */ /* 0x000fe40009ffe4ff */
[----:B------:R-:W-:Y:S02]  /*5580*/  FSETP.NEU.AND P3, PT, RZ, UR21, PT ;  /* 0x00000015ff007c0b */ /* 0x000fe4000bf6d000 */
[----:B------:R-:W-:Y:S02]  /*5590*/  LEA.HI.X R31, R28, R27, R29, 0x7, P2 ;  /* 0x0000001b1c1f7211 */ /* 0x000fe400010f3c1d */
[C---:B------:R-:W-:Y:S02]  /*55a0*/  IADD3 R28, P2, R30.reuse, UR6, RZ ;  /* 0x000000061e1c7c10 */ /* 0x040fe4000ff5e0ff */
[----:B------:R-:W-:-:S02]  /*55b0*/  IADD3 R30, P5, P6, R30, UR6, R35 ;  /* 0x000000061e1e7c10 */ /* 0x000fc4000febe023 */
[----:B------:R-:W-:Y:S02]  /*55c0*/  IADD3.X R29, R31, UR7, RZ, P2, !PT ;  /* 0x000000071f1d7c10 */ /* 0x000fe400097fe4ff */
[--C-:B------:R-:W-:Y:S02]  /*55d0*/  IADD3.X R27, R27, UR7, R34.reuse, P1, P0 ;  /* 0x000000071b1b7c10 */ /* 0x100fe40008fe0422 */
[----:B------:R-:W-:Y:S01]  /*55e0*/  IADD3.X R31, R31, UR7, R34, P5, P6 ;  /* 0x000000071f1f7c10 */ /* 0x000fe2000afec422 */
[----:B------:R-:W-:Y:S06]  /*55f0*/  @!P3 BRA `(.L_x_33) ;  /* 0x0000006c001cb947 */ /* 0x000fec0003800000 */
[----:B------:R-:W-:Y:S01]  /*5600*/  ULDC.64 UR16, c[0x0][0x5b8] ;  /* 0x00016e0000107ab9 */ /* 0x000fe20000000a00 */
[----:B------:R-:W-:Y:S01]  /*5610*/  ISETP.GE.AND P0, PT, R42, 0x1, PT ;  /* 0x000000012a00780c */ /* 0x000fe20003f06270 */
[----:B------:R-:W-:Y:S02]  /*5620*/  UIMAD UR6, UR11, UR16, URZ ;  /* 0x000000100b0672a4 */ /* 0x000fe4000f8e023f */
[----:B------:R-:W-:Y:S01]  /*5630*/  IMAD.U32 R35, RZ, RZ, UR16 ;  /* 0x00000010ff237e24 */ /* 0x000fe2000f8e00ff */
[----:B------:R-:W-:Y:S01]  /*5640*/  BSSY B1, `(.L_x_34) ;  /* 0x0000010000017945 */ /* 0x000fe20003800000 */
[----:B------:R-:W-:Y:S01]  /*5650*/  ISETP.LT.OR P3, PT, R41, 0x1, !P0 ;  /* 0x000000012900780c */ /* 0x000fe20004761670 */
[----:B------:R-:W-:Y:S02]  /*5660*/  UIMAD UR6, UR22, UR17, UR6 ;  /* 0x00000011160672a4 */ /* 0x000fe4000f8e0206 */
[----:B------:R-:W-:Y:S01]  /*5670*/  IMAD.WIDE.U32 R32, R35, UR22, R32 ;  /* 0x0000001623207c25 */ /* 0x000fe2000f8e0020 */
[----:B------:R-:W-:-:S03]  /*5680*/  ULDC.64 UR10, c[0x0][0x5a8] ;  /* 0x00016a00000a7ab9 */ /* 0x000fc60000000a00 */
[----:B------:R-:W-:Y:S02]  /*5690*/  IMAD.MOV.U32 R36, RZ, RZ, R32 ;  /* 0x000000ffff247224 */ /* 0x000fe400078e0020 */
[----:B------:R-:W-:Y:S01]  /*56a0*/  VIADD R37, R33, UR6 ;  /* 0x0000000621257c36 */ /* 0x000fe20008000000 */
[----:B------:R-:W-:Y:S02]  /*56b0*/  ULDC.64 UR6, c[0x0][0x5b0] ;  /* 0x00016c0000067ab9 */ /* 0x000fe40000000a00 */
[----:B------:R-:W-:Y:S02]  /*56c0*/  IMAD R34, R39, UR6, RZ ;  /* 0x0000000627227c24 */ /* 0x000fe4000f8e02ff */
[----:B------:R-:W-:-:S04]  /*56d0*/  IMAD.WIDE.U32 R32, R43, UR6, R36 ;  /* 0x000000062b207c25 */ /* 0x000fc8000f8e0024 */
[--C-:B------:R-:W-:Y:S01]  /*56e0*/  IMAD R35, R43, UR7, R34.reuse ;  /* 0x000000072b237c24 */ /* 0x100fe2000f8e0222 */
[----:B------:R-:W-:Y:S02]  /*56f0*/  IADD3 R32, P1, R32, UR10, RZ ;  /* 0x0000000a20207c10 */ /* 0x000fe4000ff3e0ff */
[----:B------:R-:W-:Y:S02]  /*5700*/  PRMT R34, RZ, 0x7610, R34 ;  /* 0x00007610ff227816 */ /* 0x000fe40000000022 */
[----:B------:R-:W-:Y:S01]  /*5710*/  IADD3.X R33, R33, UR11, R35, P1, !PT ;  /* 0x0000000b21217c10 */ /* 0x000fe20008ffe423 */
[----:B------:R-:W-:Y:S08]  /*5720*/  @P3 BRA `(.L_x_35) ;  /* 0x0000000000043947 */ /* 0x000ff00003800000 */
[----:B------:R0:W5:Y:S02]  /*5730*/  LDG.E.U8 R34, desc[UR14][R32.64] ;  /* 0x0000000e20227981 */ /* 0x000164000c1e1100 */
.L_x_35:
[----:B------:R-:W-:Y:S05]  /*5740*/  BSYNC B1 ;  /* 0x0000000000017941 */ /* 0x000fea0003800000 */
.L_x_34:
[----:B-----5:R-:W-:Y:S01]  /*5750*/  LOP3.LUT R34, R34, 0xff, RZ, 0xc0, !PT ;  /* 0x000000ff22227812 */ /* 0x020fe200078ec0ff */
[----:B------:R-:W-:Y:S01]  /*5760*/  BSSY B1, `(.L_x_36) ;  /* 0x000000b000017945 */ /* 0x000fe20003800000 */
[----:B------:R-:W-:Y:S02]  /*5770*/  ISETP.LT.OR P2, PT, R41, 0x2, !P0 ;  /* 0x000000022900780c */ /* 0x000fe40004741670 */
[----:B------:R-:W-:-:S05]  /*5780*/  F2FP.F16.E5M2.UNPACK_B R34, R34 ;  /* 0x00000022ff22723e */ /* 0x000fca00020004ff */
[----:B------:R-:W-:-:S05]  /*5790*/  HADD2.F32 R34, -RZ, R34.H0_H0 ;  /* 0x20000022ff227230 */ /* 0x000fca0000004100 */
[----:B------:R-:W-:Y:S01]  /*57a0*/  FMUL R35, R34, UR21 ;  /* 0x0000001522237c20 */ /* 0x000fe20008400000 */
[----:B------:R-:W-:-:S03]  /*57b0*/  PRMT R34, RZ, 0x7610, R34 ;  /* 0x00007610ff227816 */ /* 0x000fc60000000022 */
[----:B------:R-:W-:-:S05]  /*57c0*/  FFMA R35, R226, UR20, R35 ;  /* 0x00000014e2237c23 */ /* 0x000fca0008000023 */
[----:B------:R-:W-:-:S05]  /*57d0*/  F2FP.SATFINITE.E5M2.F32.PACK_AB_MERGE_C R35, RZ, R35, RZ ;  /* 0x00000023ff23723e */ /* 0x000fca00048060ff */
[----:B------:R2:W-:Y:S01]  /*57e0*/  @!P3 STG.E.U8 desc[UR14][R24.64], R35 ;  /* 0x000000231800b986 */ /* 0x0005e2000c10110e */
[----:B------:R-:W-:Y:S05]  /*57f0*/  @P2 BRA `(.L_x_37) ;  /* 0x0000000000042947 */ /* 0x000fea0003800000 */
[----:B------:R3:W5:Y:S02]  /*5800*/  LDG.E.U8 R34, desc[UR14][R32.64+0x1] ;  /* 0x0000010e20227981 */ /* 0x000764000c1e1100 */
.L_x_37:
[----:B------:R-:W-:Y:S05]  /*5810*/  BSYNC B1 ;  /* 0x0000000000017941 */ /* 0x000fea0003800000 */
.L_x_36:
[----:B-----5:R-:W-:Y:S01]  /*5820*/  LOP3.LUT R34, R34, 0xff, RZ, 0xc0, !PT ;  /* 0x000000ff22227812 */ /* 0x020fe200078ec0ff */
[----:B------:R-:W-:Y:S01]  /*5830*/  BSSY B1, `(.L_x_38) ;  /* 0x0000013000017945 */ /* 0x000fe20003800000 */
[----:B------:R-:W-:Y:S02]  /*5840*/  IADD3 R45, P1, R43, 0x8, RZ ;  /* 0x000000082b2d7810 */ /* 0x000fe40007f3e0ff */
[----:B------:R-:W-:-:S03]  /*5850*/  F2FP.F16.E5M2.UNPACK_B R34, R34 ;  /* 0x00000022ff22723e */ /* 0x000fc600020004ff */
[----:B--2---:R-:W-:Y:S01]  /*5860*/  IMAD.X R35, RZ, RZ, R39, P1 ;  /* 0x000000ffff237224 */ /* 0x004fe200008e0627 */
[----:B------:R-:W-:Y:S01]  /*5870*/  ISETP.GE.AND P1, PT, R42, 0x9, PT ;  /* 0x000000092a00780c */ /* 0x000fe20003f26270 */
[----:B------:R-:W-:Y:S02]  /*5880*/  HADD2.F32 R34, -RZ, R34.H0_H0 ;  /* 0x20000022ff227230 */ /* 0x000fe40000004100 */
[----:B------:R-:W-:Y:S01]  /*5890*/  IMAD R46, R35, UR6, RZ ;  /* 0x00000006232e7c24 */ /* 0x000fe2000f8e02ff */
[----:B------:R-:W-:Y:S02]  /*58a0*/  ISETP.LT.OR P5, PT, R41, 0x1, !P1 ;  /* 0x000000012900780c */ /* 0x000fe40004fa1670 */
[----:B------:R-:W-:Y:S01]  /*58b0*/  FMUL R44, R34, UR21 ;  /* 0x00000015222c7c20 */ /* 0x000fe20008400000 */
[----:B------:R-:W-:-:S04]  /*58c0*/  IMAD.WIDE.U32 R34, R45, UR6, R36 ;  /* 0x000000062d227c25 */ /* 0x000fc8000f8e0024 */
[----:B------:R-:W-:Y:S01]  /*58d0*/  FFMA R44, R225, UR20, R44 ;  /* 0x00000014e12c7c23 */ /* 0x000fe2000800002c */
[----:B------:R-:W-:Y:S01]  /*58e0*/  IMAD R45, R45, UR7, R46 ;  /* 0x000000072d2d7c24 */ /* 0x000fe2000f8e022e */
[----:B------:R-:W-:-:S03]  /*58f0*/  IADD3 R34, P3, R34, UR10, RZ ;  /* 0x0000000a22227c10 */ /* 0x000fc6000ff7e0ff */
[----:B------:R-:W-:Y:S02]  /*5900*/  F2FP.SATFINITE.E5M2.F32.PACK_AB_MERGE_C R47, RZ, R44, RZ ;  /* 0x0000002cff2f723e */ /* 0x000fe400048060ff */
[----:B------:R-:W-:Y:S02]  /*5910*/  IADD3.X R35, R35, UR11, R45, P3, !PT ;  /* 0x0000000b23237c10 */ /* 0x000fe40009ffe42d */
[----:B------:R-:W-:Y:S01]  /*5920*/  PRMT R44, RZ, 0x7610, R44 ;  /* 0x00007610ff2c7816 */ /* 0x000fe2000000002c */
[----:B------:R2:W-:Y:S01]  /*5930*/  @!P2 STG.E.U8 desc[UR14][R24.64+0x1], R47 ;  /* 0x0000012f1800a986 */ /* 0x0005e2000c10110e */
[----:B------:R-:W-:Y:S05]  /*5940*/  @P5 BRA `(.L_x_39) ;  /* 0x0000000000045947 */ /* 0x000fea0003800000 */
[----:B------:R4:W5:Y:S02]  /*5950*/  LDG.E.U8 R44, desc[UR14][R34.64] ;  /* 0x0000000e222c7981 */ /* 0x000964000c1e1100 */
.L_x_39:
[----:B------:R-:W-:Y:S05]  /*5960*/  BSYNC B1 ;  /* 0x0000000000017941 */ /* 0x000fea0003800000 */
.L_x_38:
        /* <DEDUP_REMOVED lines=12> */
.L_x_41:
[----:B------:R-:W-:Y:S05]  /*5a30*/  BSYNC B1 ;  /* 0x0000000000017941 */ /* 0x000fea0003800000 */
.L_x_40:
[----:B-----5:R-:W-:Y:S01]  /*5a40*/  LOP3.LUT R44, R44, 0xff, RZ, 0xc0, !PT ;  /* 0x000000ff2c2c7812 */ /* 0x020fe200078ec0ff */
[----:B------:R-:W-:Y:S01]  /*5a50*/  BSSY B1, `(.L_x_42) ;  /* 0x000000b000017945 */ /* 0x000fe20003800000 */
[----:B------:R-:W-:Y:S02]  /*5a60*/  ISETP.LT.OR P3, PT, R41, 0x9, !P0 ;  /* 0x000000092900780c */ /* 0x000fe40004761670 */
[----:B------:R-:W-:-:S05]  /*5a70*/  F2FP.F16.E5M2.UNPACK_B R44, R44 ;  /* 0x0000002cff2c723e */ /* 0x000fca00020004ff */
[----:B------:R-:W-:-:S05]  /*5a80*/  HADD2.F32 R44, -RZ, R44.H0_H0 ;  /* 0x2000002cff2c7230 */ /* 0x000fca0000004100 */
[----:B------:R-:W-:-:S04]  /*5a90*/  FMUL R44, R44, UR21 ;  /* 0x000000152c2c7c20 */ /* 0x000fc80008400000 */
[----:B------:R-:W-:-:S05]  /*5aa0*/  FFMA R44, R223, UR20, R44 ;  /* 0x00000014df2c7c23 */ /* 0x000fca000800002c */
[----:B0-----:R-:W-:Y:S02]  /*5ab0*/  F2FP.SATFINITE.E5M2.F32.PACK_AB_MERGE_C R45, RZ, R44, RZ ;  /* 0x0000002cff2d723e */ /* 0x001fe400048060ff */
[----:B------:R-:W-:-:S03]  /*5ac0*/  PRMT R44, RZ, 0x7610, R44 ;  /* 0x00007610ff2c7816 */ /* 0x000fc6000000002c */
[----:B------:R0:W-:Y:S01]  /*5ad0*/  @!P2 STG.E.U8 desc[UR14][R26.64+0x1], R45 ;  /* 0x0000012d1a00a986 */ /* 0x0001e2000c10110e */
[----:B------:R-:W-:Y:S05]  /*5ae0*/  @P3 BRA `(.L_x_43) ;  /* 0x0000000000043947 */ /* 0x000fea0003800000 */
[----:B------:R0:W5:Y:S02]  /*5af0*/  LDG.E.U8 R44, desc[UR14][R32.64+0x8] ;  /* 0x0000080e202c7981 */ /* 0x000164000c1e1100 */
.L_x_43:
[----:B------:R-:W-:Y:S05]  /*5b00*/  BSYNC B1 ;  /* 0x0000000000017941 */ /* 0x000fea0003800000 */
.L_x_42:
[----:B-----5:R-:W-:Y:S01]  /*5b10*/  LOP3.LUT R44, R44, 0xff, RZ, 0xc0, !PT ;  /* 0x000000ff2c2c7812 */ /* 0x020fe200078ec0ff */
[----:B------:R-:W-:Y:S01]  /*5b20*/  BSSY B1, `(.L_x_44) ;  /* 0x000000b000017945 */ /* 0x000fe20003800000 */
[----:B------:R-:W-:Y:S02]  /*5b30*/  ISETP.LT.OR P2, PT, R41, 0xa, !P0 ;  /* 0x0000000a2900780c */ /* 0x000fe40004741670 */
[----:B------:R-:W-:-:S05]  /*5b40*/  F2FP.F16.E5M2.UNPACK_B R44, R44 ;  /* 0x0000002cff2c723e */ /* 0x000fca00020004ff */
[----:B------:R-:W-:-:S05]  /*5b50*/  HADD2.F32 R44, -RZ, R44.H0_H0 ;  /* 0x2000002cff2c7230 */ /* 0x000fca0000004100 */
[----:B0-----:R-:W-:Y:S01]  /*5b60*/  FMUL R45, R44, UR21 ;  /* 0x000000152c2d7c20 */ /* 0x001fe20008400000 */
[----:B------:R-:W-:-:S03]  /*5b70*/  PRMT R44, RZ, 0x7610, R44 ;  /* 0x00007610ff2c7816 */ /* 0x000fc6000000002c */
[----:B------:R-:W-:-:S05]  /*5b80*/  FFMA R45, R222, UR20, R45 ;  /* 0x00000014de2d7c23 */ /* 0x000fca000800002d */
[----:B------:R-:W-:-:S05]  /*5b90*/  F2FP.SATFINITE.E5M2.F32.PACK_AB_MERGE_C R45, RZ, R45, RZ ;  /* 0x0000002dff2d723e */ /* 0x000fca00048060ff */
[----:B------:R0:W-:Y:S01]  /*5ba0*/  @!P3 STG.E.U8 desc[UR14][R24.64+0x8], R45 ;  /* 0x0000082d1800b986 */ /* 0x0001e2000c10110e */
[----:B------:R-:W-:Y:S05]  /*5bb0*/  @P2 BRA `(.L_x_45) ;  /* 0x0000000000042947 */ /* 0x000fea0003800000 */
[----:B------:R0:W5:Y:S02]  /*5bc0*/  LDG.E.U8 R44, desc[UR14][R32.64+0x9] ;  /* 0x0000090e202c7981 */ /* 0x000164000c1e1100 */
.L_x_45:
[----:B------:R-:W-:Y:S05]  /*5bd0*/  BSYNC B1 ;  /* 0x0000000000017941 */ /* 0x000fea0003800000 */
.L_x_44:
        /* <DEDUP_REMOVED lines=12> */
.L_x_47:
[----:B------:R-:W-:Y:S05]  /*5ca0*/  BSYNC B1 ;  /* 0x0000000000017941 */ /* 0x000fea0003800000 */
.L_x_46:
        /* <DEDUP_REMOVED lines=12> */
.L_x_49:
[----:B------:R-:W-:Y:S05]  /*5d70*/  BSYNC B1 ;  /* 0x0000000000017941 */ /* 0x000fea0003800000 */
.L_x_48:
        /* <DEDUP_REMOVED lines=12> */
.L_x_51:
[----:B------:R-:W-:Y:S05]  /*5e40*/  BSYNC B1 ;  /* 0x0000000000017941 */ /* 0x000fea0003800000 */
.L_x_50:
        /* <DEDUP_REMOVED lines=12> */
.L_x_53:
[----:B------:R-:W-:Y:S05]  /*5f10*/  BSYNC B1 ;  /* 0x0000000000017941 */ /* 0x000fea0003800000 */
.L_x_52:
        /* <DEDUP_REMOVED lines=12> */
.L_x_55:
[----:B------:R-:W-:Y:S05]  /*5fe0*/  BSYNC B1 ;  /* 0x0000000000017941 */ /* 0x000fea0003800000 */
.L_x_54:
        /* <DEDUP_REMOVED lines=12> */
.L_x_57:
[----:B------:R-:W-:Y:S05]  /*60b0*/  BSYNC B1 ;  /* 0x0000000000017941 */ /* 0x000fea0003800000 */
.L_x_56:
        /* <DEDUP_REMOVED lines=12> */
.L_x_59:
[----:B------:R-:W-:Y:S05]  /*6180*/  BSYNC B1 ;  /* 0x0000000000017941 */ /* 0x000fea0003800000 */
.L_x_58:
        /* <DEDUP_REMOVED lines=12> */
.L_x_61:
[----:B------:R-:W-:Y:S05]  /*6250*/  BSYNC B1 ;  /* 0x0000000000017941 */ /* 0x000fea0003800000 */
.L_x_60:
        /* <DEDUP_REMOVED lines=12> */
.L_x_63:
[----:B------:R-:W-:Y:S05]  /*6320*/  BSYNC B1 ;  /* 0x0000000000017941 */ /* 0x000fea0003800000 */
.L_x_62:
        /* <DEDUP_REMOVED lines=12> */
.L_x_65:
[----:B------:R-:W-:Y:S05]  /*63f0*/  BSYNC B1 ;  /* 0x0000000000017941 */ /* 0x000fea0003800000 */
.L_x_64:
        /* <DEDUP_REMOVED lines=12> */
.L_x_67:
[----:B------:R-:W-:Y:S05]  /*64c0*/  BSYNC B1 ;  /* 0x0000000000017941 */ /* 0x000fea0003800000 */
.L_x_66:
        /* <DEDUP_REMOVED lines=12> */
.L_x_69:
[----:B------:R-:W-:Y:S05]  /*6590*/  BSYNC B1 ;  /* 0x0000000000017941 */ /* 0x000fea0003800000 */
.L_x_68:
        /* <DEDUP_REMOVED lines=12> */
.L_x_71:
[----:B------:R-:W-:Y:S05]  /*6660*/  BSYNC B1 ;  /* 0x0000000000017941 */ /* 0x000fea0003800000 */
.L_x_70:
        /* <DEDUP_REMOVED lines=12> */
.L_x_73:
[----:B------:R-:W-:Y:S05]  /*6730*/  BSYNC B1 ;  /* 0x0000000000017941 */ /* 0x000fea0003800000 */
.L_x_72:
        /* <DEDUP_REMOVED lines=12> */
.L_x_75:
[----:B------:R-:W-:Y:S05]  /*6800*/  BSYNC B1 ;  /* 0x0000000000017941 */ /* 0x000fea0003800000 */
.L_x_74:
        /* <DEDUP_REMOVED lines=12> */
.L_x_77:
[----:B------:R-:W-:Y:S05]  /*68d0*/  BSYNC B1 ;  /* 0x0000000000017941 */ /* 0x000fea0003800000 */
.L_x_76:
        /* <DEDUP_REMOVED lines=12> */
.L_x_79:
[----:B------:R-:W-:Y:S05]  /*69a0*/  BSYNC B1 ;  /* 0x0000000000017941 */ /* 0x000fea0003800000 */
.L_x_78:
        /* <DEDUP_REMOVED lines=12> */
.L_x_81:
[----:B------:R-:W-:Y:S05]  /*6a70*/  BSYNC B1 ;  /* 0x0000000000017941 */ /* 0x000fea0003800000 */
.L_x_80:
        /* <DEDUP_REMOVED lines=12> */
.L_x_83:
[----:B------:R-:W-:Y:S05]  /*6b40*/  BSYNC B1 ;  /* 0x0000000000017941 */ /* 0x000fea0003800000 */
.L_x_82:
        /* <DEDUP_REMOVED lines=12> */
.L_x_85:
[----:B------:R-:W-:Y:S05]  /*6c10*/  BSYNC B1 ;  /* 0x0000000000017941 */ /* 0x000fea0003800000 */
.L_x_84:
        /* <DEDUP_REMOVED lines=12> */
.L_x_87:
[----:B------:R-:W-:Y:S05]  /*6ce0*/  BSYNC B1 ;  /* 0x0000000000017941 */ /* 0x000fea0003800000 */
.L_x_86:
        /* <DEDUP_REMOVED lines=12> */
.L_x_89:
[----:B------:R-:W-:Y:S05]  /*6db0*/  BSYNC B1 ;  /* 0x0000000000017941 */ /* 0x000fea0003800000 */
.L_x_88:
        /* <DEDUP_REMOVED lines=12> */
.L_x_91:
[----:B------:R-:W-:Y:S05]  /*6e80*/  BSYNC B1 ;  /* 0x0000000000017941 */ /* 0x000fea0003800000 */
.L_x_90:
        /* <DEDUP_REMOVED lines=12> */
.L_x_93:
[----:B------:R-:W-:Y:S05]  /*6f50*/  BSYNC B1 ;  /* 0x0000000000017941 */ /* 0x000fea0003800000 */
.L_x_92:
        /* <DEDUP_REMOVED lines=12> */
.L_x_95:
[----:B------:R-:W-:Y:S05]  /*7020*/  BSYNC B1 ;  /* 0x0000000000017941 */ /* 0x000fea0003800000 */
.L_x_94:
        /* <DEDUP_REMOVED lines=12> */
.L_x_97:
[----:B------:R-:W-:Y:S05]  /*70f0*/  BSYNC B1 ;  /* 0x0000000000017941 */ /* 0x000fea0003800000 */
.L_x_96:
        /* <DEDUP_REMOVED lines=12> */
.L_x_99:
[----:B------:R-:W-:Y:S05]  /*71c0*/  BSYNC B1 ;  /* 0x0000000000017941 */ /* 0x000fea0003800000 */
.L_x_98:
        /* <DEDUP_REMOVED lines=12> */
.L_x_101:
[----:B------:R-:W-:Y:S05]  /*7290*/  BSYNC B1 ;  /* 0x0000000000017941 */ /* 0x000fea0003800000 */
.L_x_100:
        /* <DEDUP_REMOVED lines=12> */
.L_x_103:
[----:B------:R-:W-:Y:S05]  /*7360*/  BSYNC B1 ;  /* 0x0000000000017941 */ /* 0x000fea0003800000 */
.L_x_102:
        /* <DEDUP_REMOVED lines=12> */
.L_x_105:
[----:B------:R-:W-:Y:S05]  /*7430*/  BSYNC B1 ;  /* 0x0000000000017941 */ /* 0x000fea0003800000 */
.L_x_104:
        /* <DEDUP_REMOVED lines=12> */
.L_x_107:
[----:B------:R-:W-:Y:S05]  /*7500*/  BSYNC B1 ;  /* 0x0000000000017941 */ /* 0x000fea0003800000 */
.L_x_106:
        /* <DEDUP_REMOVED lines=12> */
.L_x_109:
[----:B------:R-:W-:Y:S05]  /*75d0*/  BSYNC B1 ;  /* 0x0000000000017941 */ /* 0x000fea0003800000 */
.L_x_108:
        /* <DEDUP_REMOVED lines=12> */
.L_x_111:
[----:B------:R-:W-:Y:S05]  /*76a0*/  BSYNC B1 ;  /* 0x0000000000017941 */ /* 0x000fea0003800000 */
.L_x_110:
        /* <DEDUP_REMOVED lines=12> */
.L_x_113:
[----:B------:R-:W-:Y:S05]  /*7770*/  BSYNC B1 ;  /* 0x0000000000017941 */ /* 0x000fea0003800000 */
.L_x_112:
        /* <DEDUP_REMOVED lines=12> */
.L_x_115:
[----:B------:R-:W-:Y:S05]  /*7840*/  BSYNC B1 ;  /* 0x0000000000017941 */ /* 0x000fea0003800000 */
.L_x_114:
        /* <DEDUP_REMOVED lines=12> */
.L_x_117:
[----:B------:R-:W-:Y:S05]  /*7910*/  BSYNC B1 ;  /* 0x0000000000017941 */ /* 0x000fea0003800000 */
.L_x_116:
        /* <DEDUP_REMOVED lines=12> */
.L_x_119:
[----:B------:R-:W-:Y:S05]  /*79e0*/  BSYNC B1 ;  /* 0x0000000000017941 */ /* 0x000fea0003800000 */
.L_x_118:
        /* <DEDUP_REMOVED lines=12> */
.L_x_121:
[----:B------:R-:W-:Y:S05]  /*7ab0*/  BSYNC B1 ;  /* 0x0000000000017941 */ /* 0x000fea0003800000 */
.L_x_120:
        /* <DEDUP_REMOVED lines=12> */
.L_x_123:
[----:B------:R-:W-:Y:S05]  /*7b80*/  BSYNC B1 ;  /* 0x0000000000017941 */ /* 0x000fea0003800000 */
.L_x_122:
        /* <DEDUP_REMOVED lines=12> */
.L_x_125:
[----:B------:R-:W-:Y:S05]  /*7c50*/  BSYNC B1 ;  /* 0x0000000000017941 */ /* 0x000fea0003800000 */
.L_x_124:
        /* <DEDUP_REMOVED lines=12> */
.L_x_127:
[----:B------:R-:W-:Y:S05]  /*7d20*/  BSYNC B1 ;  /* 0x0000000000017941 */ /* 0x000fea0003800000 */
.L_x_126:
        /* <DEDUP_REMOVED lines=12> */
.L_x_129:
[----:B------:R-:W-:Y:S05]  /*7df0*/  BSYNC B1 ;  /* 0x0000000000017941 */ /* 0x000fea0003800000 */
.L_x_128:
        /* <DEDUP_REMOVED lines=12> */
.L_x_131:
[----:B------:R-:W-:Y:S05]  /*7ec0*/  BSYNC B1 ;  /* 0x0000000000017941 */ /* 0x000fea0003800000 */
.L_x_130:
        /* <DEDUP_REMOVED lines=12> */
.L_x_133:
[----:B------:R-:W-:Y:S05]  /*7f90*/  BSYNC B1 ;  /* 0x0000000000017941 */ /* 0x000fea0003800000 */
.L_x_132:
        /* <DEDUP_REMOVED lines=12> */
.L_x_135:
[----:B------:R-:W-:Y:S05]  /*8060*/  BSYNC B1 ;  /* 0x0000000000017941 */ /* 0x000fea0003800000 */
.L_x_134:
        /* <DEDUP_REMOVED lines=12> */
.L_x_137:
[----:B------:R-:W-:Y:S05]  /*8130*/  BSYNC B1 ;  /* 0x0000000000017941 */ /* 0x000fea0003800000 */
.L_x_136:
        /* <DEDUP_REMOVED lines=12> */
.L_x_139:
[----:B------:R-:W-:Y:S05]  /*8200*/  BSYNC B1 ;  /* 0x0000000000017941 */ /* 0x000fea0003800000 */
.L_x_138:
        /* <DEDUP_REMOVED lines=12> */
.L_x_141:
[----:B------:R-:W-:Y:S05]  /*82d0*/  BSYNC B1 ;  /* 0x0000000000017941 */ /* 0x000fea0003800000 */
.L_x_140:
        /* <DEDUP_REMOVED lines=12> */
.L_x_143:
[----:B------:R-:W-:Y:S05]  /*83a0*/  BSYNC B1 ;  /* 0x0000000000017941 */ /* 0x000fea0003800000 */
.L_x_142:
        /* <DEDUP_REMOVED lines=12> */
.L_x_145:
[----:B------:R-:W-:Y:S05]  /*8470*/  BSYNC B1 ;  /* 0x0000000000017941 */ /* 0x000fea0003800000 */
.L_x_144:
        /* <DEDUP_REMOVED lines=12> */
.L_x_147:
[----:B------:R-:W-:Y:S05]  /*8540*/  BSYNC B1 ;  /* 0x0000000000017941 */ /* 0x000fea0003800000 */
.L_x_146:
        /* <DEDUP_REMOVED lines=12> */
.L_x_149:
[----:B------:R-:W-:Y:S05]  /*8610*/  BSYNC B1 ;  /* 0x0000000000017941 */ /* 0x000fea0003800000 */
.L_x_148:
        /* <DEDUP_REMOVED lines=12> */
.L_x_151:
[----:B------:R-:W-:Y:S05]  /*86e0*/  BSYNC B1 ;  /* 0x0000000000017941 */ /* 0x000fea0003800000 */
.L_x_150:
        /* <DEDUP_REMOVED lines=12> */
.L_x_153:
[----:B------:R-:W-:Y:S05]  /*87b0*/  BSYNC B1 ;  /* 0x0000000000017941 */ /* 0x000fea0003800000 */
.L_x_152:
        /* <DEDUP_REMOVED lines=12> */
.L_x_155:
[----:B------:R-:W-:Y:S05]  /*8880*/  BSYNC B1 ;  /* 0x0000000000017941 */ /* 0x000fea0003800000 */
.L_x_154:
        /* <DEDUP_REMOVED lines=12> */
.L_x_157:
[----:B------:R-:W-:Y:S05]  /*8950*/  BSYNC B1 ;  /* 0x0000000000017941 */ /* 0x000fea0003800000 */
.L_x_156:
[----:B-----5:R-:W-:Y:S01]  /*8960*/  LOP3.LUT R44, R44, 0xff, RZ, 0xc0, !PT ;  /* 0x000000ff2c2c7812 */ /* 0x020fe200078ec0ff */
[----:B------:R-:W-:Y:S01]  /*8970*/  BSSY B1, `(.L_x_158) ;  /* 0x000000b000017945 */ /* 0x000fe20003800000 */
[----:B------:R-:W-:Y:S02]  /*8980*/  ISETP.LT.OR P2, PT, R41, 0x79, !P1 ;  /* 0x000000792900780c */ /* 0x000fe40004f41670 */
[----:B------:R-:W-:Y:S02]  /*8990*/  F2FP.F16.E5M2.UNPACK_B R44, R44 ;  /* 0x0000002cff2c723e */ /* 0x000fe400020004ff */
[----:B0--3--:R-:W-:-:S03]  /*89a0*/  PRMT R32, RZ, 0x7610, R32 ;  /* 0x00007610ff207816 */ /* 0x009fc60000000020 */
[----:B------:R-:W-:-:S05]  /*89b0*/  HADD2.F32 R44, -RZ, R44.H0_H0 ;  /* 0x2000002cff2c7230 */ /* 0x000fca0000004100 */
[----:B------:R-:W-:-:S04]  /*89c0*/  FMUL R44, R44, UR21 ;  /* 0x000000152c2c7c20 */ /* 0x000fc80008400000 */
[----:B------:R-:W-:-:S05]  /*89d0*/  FFMA R44, R165, UR20, R44 ;  /* 0x00000014a52c7c23 */ /* 0x000fca000800002c */
[----:B------:R-:W-:-:S05]  /*89e0*/  F2FP.SATFINITE.E5M2.F32.PACK_AB_MERGE_C R33, RZ, R44, RZ ;  /* 0x0000002cff21723e */ /* 0x000fca00048060ff */
[----:B------:R0:W-:Y:S01]  /*89f0*/  @!P0 STG.E.U8 desc[UR14][R24.64+0x79], R33 ;  /* 0x0000792118008986 */ /* 0x0001e2000c10110e */
[----:B------:R-:W-:Y:S05]  /*8a00*/  @P2 BRA `(.L_x_159) ;  /* 0x0000000000042947 */ /* 0x000fea0003800000 */
[----:B------:R3:W5:Y:S02]  /*8a10*/  LDG.E.U8 R32, desc[UR14][R34.64+0x78] ;  /* 0x0000780e22207981 */ /* 0x000764000c1e1100 */
.L_x_159:
[----:B------:R-:W-:Y:S05]  /*8a20*/  BSYNC B1 ;  /* 0x0000000000017941 */ /* 0x000fea0003800000 */
.L_x_158:
[----:B-----5:R-:W-:Y:S01]  /*8a30*/  LOP3.LUT R32, R32, 0xff, RZ, 0xc0, !PT ;  /* 0x000000ff20207812 */ /* 0x020fe200078ec0ff */
[----:B------:R-:W-:Y:S01]  /*8a40*/  BSSY B1, `(.L_x_160) ;  /* 0x000000b000017945 */ /* 0x000fe20003800000 */
[----:B------:R-:W-:Y:S02]  /*8a50*/  ISETP.LT.OR P1, PT, R41, 0x7a, !P1 ;  /* 0x0000007a2900780c */ /* 0x000fe40004f21670 */
[----:B------:R-:W-:Y:S02]  /*8a60*/  F2FP.F16.E5M2.UNPACK_B R32, R32 ;  /* 0x00000020ff20723e */ /* 0x000fe400020004ff */
[----:B0-2---:R-:W-:-:S03]  /*8a70*/  PRMT R24, RZ, 0x7610, R24 ;  /* 0x00007610ff187816 */ /* 0x005fc60000000018 */
[----:B------:R-:W-:-:S05]  /*8a80*/  HADD2.F32 R32, -RZ, R32.H0_H0 ;  /* 0x20000020ff207230 */ /* 0x000fca0000004100 */
[----:B------:R-:W-:-:S04]  /*8a90*/  FMUL R25, R32, UR21 ;  /* 0x0000001520197c20 */ /* 0x000fc80008400000 */
[----:B------:R-:W-:-:S05]  /*8aa0*/  FFMA R25, R164, UR20, R25 ;  /* 0x00000014a4197c23 */ /* 0x000fca0008000019 */
[----:B------:R-:W-:-:S05]  /*8ab0*/  F2FP.SATFINITE.E5M2.F32.PACK_AB_MERGE_C R25, RZ, R25, RZ ;  /* 0x00000019ff19723e */ /* 0x000fca00048060ff */
[----:B------:R0:W-:Y:S01]  /*8ac0*/  @!P2 STG.E.U8 desc[UR14][R26.64+0x78], R25 ;  /* 0x000078191a00a986 */ /* 0x0001e2000c10110e */
[----:B------:R-:W-:Y:S05]  /*8ad0*/  @P1 BRA `(.L_x_161) ;  /* 0x0000000000041947 */ /* 0x000fea0003800000 */
[----:B------:R2:W5:Y:S02]  /*8ae0*/  LDG.E.U8 R24, desc[UR14][R34.64+0x79] ;  /* 0x0000790e22187981 */ /* 0x000564000c1e1100 */
.L_x_161:
[----:B------:R-:W-:Y:S05]  /*8af0*/  BSYNC B1 ;  /* 0x0000000000017941 */ /* 0x000fea0003800000 */
.L_x_160:
[----:B-----5:R-:W-:Y:S01]  /*8b00*/  LOP3.LUT R24, R24, 0xff, RZ, 0xc0, !PT ;  /* 0x000000ff18187812 */ /* 0x020fe200078ec0ff */
[----:B------:R-:W-:Y:S01]  /*8b10*/  BSSY B1, `(.L_x_162) ;  /* 0x0000013000017945 */ /* 0x000fe20003800000 */
[----:B------:R-:W-:Y:S02]  /*8b20*/  IADD3 R33, P0, R43, 0x80, RZ ;  /* 0x000000802b217810 */ /* 0x000fe40007f1e0ff */
[----:B------:R-:W-:-:S03]  /*8b30*/  F2FP.F16.E5M2.UNPACK_B R24, R24 ;  /* 0x00000018ff18723e */ /* 0x000fc600020004ff */
[----:B0-----:R-:W-:Y:S01]  /*8b40*/  IMAD.X R25, RZ, RZ, R39, P0 ;  /* 0x000000ffff197224 */ /* 0x001fe200000e0627 */
[----:B------:R-:W-:Y:S01]  /*8b50*/  ISETP.GE.AND P0, PT, R42, 0x81, PT ;  /* 0x000000812a00780c */ /* 0x000fe20003f06270 */
[----:B------:R-:W-:Y:S02]  /*8b60*/  HADD2.F32 R24, -RZ, R24.H0_H0 ;  /* 0x20000018ff187230 */ /* 0x000fe40000004100 */
[----:B--234-:R-:W-:Y:S01]  /*8b70*/  IMAD R34, R25, UR6, RZ ;  /* 0x0000000619227c24 */ /* 0x01cfe2000f8e02ff */
        /* <DEDUP_REMOVED lines=12> */
.L_x_163:
[----:B------:R-:W-:Y:S05]  /*8c40*/  BSYNC B1 ;  /* 0x0000000000017941 */ /* 0x000fea0003800000 */
.L_x_162:
[----:B-----5:R-:W-:Y:S01]  /*8c50*/  LOP3.LUT R32, R32, 0xff, RZ, 0xc0, !PT ;  /* 0x000000ff20207812 */ /* 0x020fe200078ec0ff */
[----:B------:R-:W-:Y:S01]  /*8c60*/  BSSY B1, `(.L_x_164) ;  /* 0x000000b000017945 */ /* 0x000fe20003800000 */
[----:B------:R-:W-:Y:S02]  /*8c70*/  ISETP.LT.OR P2, PT, R41, 0x2, !P0 ;  /* 0x000000022900780c */ /* 0x000fe40004741670 */
[----:B------:R-:W-:Y:S02]  /*8c80*/  F2FP.F16.E5M2.UNPACK_B R32, R32 ;  /* 0x00000020ff20723e */ /* 0x000fe400020004ff */
[----:B0-----:R-:W-:-:S03]  /*8c90*/  PRMT R26, RZ, 0x7610, R26 ;  /* 0x00007610ff1a7816 */ /* 0x001fc6000000001a */
[----:B------:R-:W-:-:S05]  /*8ca0*/  HADD2.F32 R32, -RZ, R32.H0_H0 ;  /* 0x20000020ff207230 */ /* 0x000fca0000004100 */
[----:B------:R-:W-:-:S04]  /*8cb0*/  FMUL R27, R32, UR21 ;  /* 0x00000015201b7c20 */ /* 0x000fc80008400000 */
[----:B------:R-:W-:-:S05]  /*8cc0*/  FFMA R27, R162, UR20, R27 ;  /* 0x00000014a21b7c23 */ /* 0x000fca000800001b */
[----:B------:R-:W-:-:S05]  /*8cd0*/  F2FP.SATFINITE.E5M2.F32.PACK_AB_MERGE_C R27, RZ, R27, RZ ;  /* 0x0000001bff1b723e */ /* 0x000fca00048060ff */
[----:B------:R0:W-:Y:S01]  /*8ce0*/  @!P3 STG.E.U8 desc[UR14][R28.64], R27 ;  /* 0x0000001b1c00b986 */ /* 0x0001e2000c10110e */
[----:B------:R-:W-:Y:S05]  /*8cf0*/  @P2 BRA `(.L_x_165) ;  /* 0x0000000000042947 */ /* 0x000fea0003800000 */
[----:B------:R3:W5:Y:S02]  /*8d00*/  LDG.E.U8 R26, desc[UR14][R24.64+0x1] ;  /* 0x0000010e181a7981 */ /* 0x000764000c1e1100 */
.L_x_165:
[----:B------:R-:W-:Y:S05]  /*8d10*/  BSYNC B1 ;  /* 0x0000000000017941 */ /* 0x000fea0003800000 */
.L_x_164:
[----:B-----5:R-:W-:Y:S01]  /*8d20*/  LOP3.LUT R26, R26, 0xff, RZ, 0xc0, !PT ;  /* 0x000000ff1a1a7812 */ /* 0x020fe200078ec0ff */
[----:B------:R-:W-:Y:S01]  /*8d30*/  BSSY B1, `(.L_x_166) ;  /* 0x0000013000017945 */ /* 0x000fe20003800000 */
[----:B------:R-:W-:Y:S02]  /*8d40*/  IADD3 R43, P1, R43, 0x88, RZ ;  /* 0x000000882b2b7810 */ /* 0x000fe40007f3e0ff */
[----:B------:R-:W-:Y:S02]  /*8d50*/  F2FP.F16.E5M2.UNPACK_B R26, R26 ;  /* 0x0000001aff1a723e */ /* 0x000fe400020004ff */
[----:B------:R-:W-:Y:S01]  /*8d60*/  PRMT R32, RZ, 0x7610, R32 ;  /* 0x00007610ff207816 */ /* 0x000fe20000000020 */
[----:B------:R-:W-:Y:S01]  /*8d70*/  IMAD.X R38, RZ, RZ, R39, P1 ;  /* 0x000000ffff267224 */ /* 0x000fe200008e0627 */
[----:B------:R-:W-:Y:S01]  /*8d80*/  ISETP.GE.AND P1, PT, R42, 0x89, PT ;  /* 0x000000892a00780c */ /* 0x000fe20003f26270 */
[----:B------:R-:W-:Y:S02]  /*8d90*/  HADD2.F32 R26, -RZ, R26.H0_H0 ;  /* 0x2000001aff1a7230 */ /* 0x000fe40000004100 */
[----:B------:R-:W-:Y:S01]  /*8da0*/  IMAD R38, R38, UR6, RZ ;  /* 0x0000000626267c24 */ /* 0x000fe2000f8e02ff */
[----:B------:R-:W-:Y:S01]  /*8db0*/  ISETP.LT.OR P5, PT, R41, 0x1, !P1 ;  /* 0x000000012900780c */ /* 0x000fe20004fa1670 */
[----:B------:R-:W-:-:S04]  /*8dc0*/  IMAD.WIDE.U32 R36, R43, UR6, R36 ;  /* 0x000000062b247c25 */ /* 0x000fc8000f8e0024 */
[----:B------:R-:W-:Y:S01]  /*8dd0*/  FMUL R26, R26, UR21 ;  /* 0x000000151a1a7c20 */ /* 0x000fe20008400000 */
[----:B------:R-:W-:-:S03]  /*8de0*/  IMAD R43, R43, UR7, R38 ;  /* 0x000000072b2b7c24 */ /* 0x000fc6000f8e0226 */
[----:B------:R-:W-:Y:S01]  /*8df0*/  FFMA R161, R161, UR20, R26 ;  /* 0x00000014a1a17c23 */ /* 0x000fe2000800001a */
[----:B------:R-:W-:-:S04]  /*8e00*/  IADD3 R26, P3, R36, UR10, RZ ;  /* 0x0000000a241a7c10 */ /* 0x000fc8000ff7e0ff */
[----:B------:R-:W-:Y:S02]  /*8e10*/  F2FP.SATFINITE.E5M2.F32.PACK_AB_MERGE_C R161, RZ, R161, RZ ;  /* 0x000000a1ffa1723e */ /* 0x000fe400048060ff */
[----:B0-----:R-:W-:-:S03]  /*8e20*/  IADD3.X R27, R37, UR11, R43, P3, !PT ;  /* 0x0000000b251b7c10 */ /* 0x001fc60009ffe42b */
[----:B------:R0:W-:Y:S01]  /*8e30*/  @!P2 STG.E.U8 desc[UR14][R28.64+0x1], R161 ;  /* 0x000001a11c00a986 */ /* 0x0001e2000c10110e */
[----:B------:R-:W-:Y:S05]  /*8e40*/  @P5 BRA `(.L_x_167) ;  /* 0x0000000000045947 */ /* 0x000fea0003800000 */
[----:B------:R4:W5:Y:S02]  /*8e50*/  LDG.E.U8 R32, desc[UR14][R26.64] ;  /* 0x0000000e1a207981 */ /* 0x000964000c1e1100 */
.L_x_167:
[----:B------:R-:W-:Y:S05]  /*8e60*/  BSYNC B1 ;  /* 0x0000000000017941 */ /* 0x000fea0003800000 */
.L_x_166:
        /* <DEDUP_REMOVED lines=12> */
.L_x_169:
[----:B------:R-:W-:Y:S05]  /*8f30*/  BSYNC B1 ;  /* 0x0000000000017941 */ /* 0x000fea0003800000 */
.L_x_168:
        /* <DEDUP_REMOVED lines=12> */
.L_x_171:
[----:B------:R-:W-:Y:S05]  /*9000*/  BSYNC B1 ;  /* 0x0000000000017941 */ /* 0x000fea0003800000 */
.L_x_170:
        /* <DEDUP_REMOVED lines=12> */
.L_x_173:
[----:B------:R-:W-:Y:S05]  /*90d0*/  BSYNC B1 ;  /* 0x0000000000017941 */ /* 0x000fea0003800000 */
.L_x_172:
        /* <DEDUP_REMOVED lines=12> */
.L_x_175:
[----:B------:R-:W-:Y:S05]  /*91a0*/  BSYNC B1 ;  /* 0x0000000000017941 */ /* 0x000fea0003800000 */
.L_x_174:
        /* <DEDUP_REMOVED lines=12> */
.L_x_177:
[----:B------:R-:W-:Y:S05]  /*9270*/  BSYNC B1 ;  /* 0x0000000000017941 */ /* 0x000fea0003800000 */
.L_x_176:
        /* <DEDUP_REMOVED lines=12> */
.L_x_179:
[----:B------:R-:W-:Y:S05]  /*9340*/  BSYNC B1 ;  /* 0x0000000000017941 */ /* 0x000fea0003800000 */
.L_x_178:
        /* <DEDUP_REMOVED lines=12> */
.L_x_181:
[----:B------:R-:W-:Y:S05]  /*9410*/  BSYNC B1 ;  /* 0x0000000000017941 */ /* 0x000fea0003800000 */
.L_x_180:
        /* <DEDUP_REMOVED lines=12> */
.L_x_183:
[----:B------:R-:W-:Y:S05]  /*94e0*/  BSYNC B1 ;  /* 0x0000000000017941 */ /* 0x000fea0003800000 */
.L_x_182:
        /* <DEDUP_REMOVED lines=12> */
.L_x_185:
[----:B------:R-:W-:Y:S05]  /*95b0*/  BSYNC B1 ;  /* 0x0000000000017941 */ /* 0x000fea0003800000 */
.L_x_184:
[----:B-----5:R-:W-:Y:S01]  /*95c0*/  LOP3.LUT R32, R32, 0xff, RZ, 0xc0, !PT ;  /* 0x000000ff20207812 */ /* 0x020fe200078ec0ff */
[----:B------:R-:W-:Y:S01]  /*95d0*/  BSSY B1, `(.L_x_186) ;  /* 0x000000b000017945 */ /* 0x000fe20003800000 */
[----:B------:R-:W-:Y:S02]  /*95e0*/  ISETP.LT.OR P3, PT, R41, 0x19, !P0 ;  /* 0x000000192900780c */ /* 0x000fe40004761670 */
[----:B------:R-:W-:-:S05]  /*95f0*/  F2FP.F16.E5M2.UNPACK_B R32, R32 ;  /* 0x00000020ff20723e */ /* 0x000fca00020004ff */
[----:B------:R-:W-:-:S05]  /*9600*/  HADD2.F32 R32, -RZ, R32.H0_H0 ;  /* 0x20000020ff207230 */ /* 0x000fca0000004100 */
[----:B------:R-:W-:-:S04]  /*9610*/  FMUL R32, R32, UR21 ;  /* 0x0000001520207c20 */ /* 0x000fc80008400000 */
[----:B------:R-:W-:Y:S01]  /*9620*/  FFMA R32, R23, UR20, R32 ;  /* 0x0000001417207c23 */ /* 0x000fe20008000020 */
[----:B------:R-:W-:-:S04]  /*9630*/  PRMT R23, RZ, 0x7610, R23 ;  /* 0x00007610ff177816 */ /* 0x000fc80000000017 */
[----:B0-----:R-:W-:-:S05]  /*9640*/  F2FP.SATFINITE.E5M2.F32.PACK_AB_MERGE_C R33, RZ, R32, RZ ;  /* 0x00000020ff21723e */ /* 0x001fca00048060ff */
[----:B------:R0:W-:Y:S01]  /*9650*/  @!P2 STG.E.U8 desc[UR14][R30.64+0x11], R33 ;  /* 0x000011211e00a986 */ /* 0x0001e2000c10110e */
[----:B------:R-:W-:Y:S05]  /*9660*/  @P3 BRA `(.L_x_187) ;  /* 0x0000000000043947 */ /* 0x000fea0003800000 */
[----:B------:R0:W5:Y:S02]  /*9670*/  LDG.E.U8 R23, desc[UR14][R24.64+0x18] ;  /* 0x0000180e18177981 */ /* 0x000164000c1e1100 */
.L_x_187:
[----:B------:R-:W-:Y:S05]  /*9680*/  BSYNC B1 ;  /* 0x0000000000017941 */ /* 0x000fea0003800000 */
.L_x_186:
        /* <DEDUP_REMOVED lines=8> */
[----:B------:R-:W-:-:S05]  /*9710*/  F2FP.SATFINITE.E5M2.F32.PACK_AB_MERGE_C R23, RZ, R23, RZ ;  /* 0x00000017ff17723e */ /* 0x000fca00048060ff */
[----:B------:R0:W-:Y:S01]  /*9720*/  @!P3 STG.E.U8 desc[UR14][R28.64+0x18], R23 ;  /* 0x000018171c00b986 */ /* 0x0001e2000c10110e */
[----:B------:R-:W-:Y:S05]  /*9730*/  @P2 BRA `(.L_x_189) ;  /* 0x0000000000042947 */ /* 0x000fea0003800000 */
[----:B------:R0:W5:Y:S02]  /*9740*/  LDG.E.U8 R22, desc[UR14][R24.64+0x19] ;  /* 0x0000190e18167981 */ /* 0x000164000c1e1100 */
.L_x_189:
[----:B------:R-:W-:Y:S05]  /*9750*/  BSYNC B1 ;  /* 0x0000000000017941 */ /* 0x000fea0003800000 */
.L_x_188:
        /* <DEDUP_REMOVED lines=12> */
.L_x_191:
[----:B------:R-:W-:Y:S05]  /*9820*/  BSYNC B1 ;  /* 0x0000000000017941 */ /* 0x000fea0003800000 */
.L_x_190:
        /* <DEDUP_REMOVED lines=12> */
.L_x_193:
[----:B------:R-:W-:Y:S05]  /*98f0*/  BSYNC B1 ;  /* 0x0000000000017941 */ /* 0x000fea0003800000 */
.L_x_192:
        /* <DEDUP_REMOVED lines=12> */
.L_x_195:
[----:B------:R-:W-:Y:S05]  /*99c0*/  BSYNC B1 ;  /* 0x0000000000017941 */ /* 0x000fea0003800000 */
.L_x_194:
        /* <DEDUP_REMOVED lines=12> */
.L_x_197:
[----:B------:R-:W-:Y:S05]  /*9a90*/  BSYNC B1 ;  /* 0x0000000000017941 */ /* 0x000fea0003800000 */
.L_x_196:
        /* <DEDUP_REMOVED lines=12> */
.L_x_199:
[----:B------:R-:W-:Y:S05]  /*9b60*/  BSYNC B1 ;  /* 0x0000000000017941 */ /* 0x000fea0003800000 */
.L_x_198:
        /* <DEDUP_REMOVED lines=12> */
.L_x_201:
[----:B------:R-:W-:Y:S05]  /*9c30*/  BSYNC B1 ;  /* 0x0000000000017941 */ /* 0x000fea0003800000 */
.L_x_200:
        /* <DEDUP_REMOVED lines=12> */
.L_x_203:
[----:B------:R-:W-:Y:S05]  /*9d00*/  BSYNC B1 ;  /* 0x0000000000017941 */ /* 0x000fea0003800000 */
.L_x_202:
        /* <DEDUP_REMOVED lines=12> */
.L_x_205:
[----:B------:R-:W-:Y:S05]  /*9dd0*/  BSYNC B1 ;  /* 0x0000000000017941 */ /* 0x000fea0003800000 */
.L_x_204:
        /* <DEDUP_REMOVED lines=12> */
.L_x_207:
[----:B------:R-:W-:Y:S05]  /*9ea0*/  BSYNC B1 ;  /* 0x0000000000017941 */ /* 0x000fea0003800000 */
.L_x_206:
        /* <DEDUP_REMOVED lines=12> */
.L_x_209:
[----:B------:R-:W-:Y:S05]  /*9f70*/  BSYNC B1 ;  /* 0x0000000000017941 */ /* 0x000fea0003800000 */
.L_x_208:
        /* <DEDUP_REMOVED lines=12> */
.L_x_211:
[----:B------:R-:W-:Y:S05]  /*a040*/  BSYNC B1 ;  /* 0x0000000000017941 */ /* 0x000fea0003800000 */
.L_x_210:
        /* <DEDUP_REMOVED lines=12> */
.L_x_213:
[----:B------:R-:W-:Y:S05]  /*a110*/  BSYNC B1 ;  /* 0x0000000000017941 */ /* 0x000fea0003800000 */
.L_x_212:
        /* <DEDUP_REMOVED lines=12> */
.L_x_215:
[----:B------:R-:W-:Y:S05]  /*a1e0*/  BSYNC B1 ;  /* 0x0000000000017941 */ /* 0x000fea0003800000 */
.L_x_214:
        /* <DEDUP_REMOVED lines=12> */
.L_x_217:
[----:B------:R-:W-:Y:S05]  /*a2b0*/  BSYNC B1 ;  /* 0x0000000000017941 */ /* 0x000fea0003800000 */
.L_x_216:
        /* <DEDUP_REMOVED lines=12> */
.L_x_219:
[----:B------:R-:W-:Y:S05]  /*a380*/  BSYNC B1 ;  /* 0x0000000000017941 */ /* 0x000fea0003800000 */
.L_x_218:
        /* <DEDUP_REMOVED lines=12> */
.L_x_221:
[----:B------:R-:W-:Y:S05]  /*a450*/  BSYNC B1 ;  /* 0x0000000000017941 */ /* 0x000fea0003800000 */
.L_x_220:
        /* <DEDUP_REMOVED lines=12> */
.L_x_223:
[----:B------:R-:W-:Y:S05]  /*a520*/  BSYNC B1 ;  /* 0x0000000000017941 */ /* 0x000fea0003800000 */
.L_x_222:
        /* <DEDUP_REMOVED lines=12> */
.L_x_225:
[----:B------:R-:W-:Y:S05]  /*a5f0*/  BSYNC B1 ;  /* 0x0000000000017941 */ /* 0x000fea0003800000 */
.L_x_224:
        /* <DEDUP_REMOVED lines=12> */
.L_x_227:
[----:B------:R-:W-:Y:S05]  /*a6c0*/  BSYNC B1 ;  /* 0x0000000000017941 */ /* 0x000fea0003800000 */
.L_x_226:
        /* <DEDUP_REMOVED lines=12> */
.L_x_229:
[----:B------:R-:W-:Y:S05]  /*a790*/  BSYNC B1 ;  /* 0x0000000000017941 */ /* 0x000fea0003800000 */
.L_x_228:
[----:B-----5:R-:W-:Y:S01]  /*a7a0*/  LOP3.LUT R2, R2, 0xff, RZ, 0xc0, !PT ;  /* 0x000000ff02027812 */ /* 0x020fe200078ec0ff */
[----:B------:R-:W-:Y:S01]  /*a7b0*/  BSSY B1, `(.L_x_230) ;  /* 0x000000b000017945 */ /* 0x000fe20003800000 */
[----:B------:R-:W-:Y:S02]  /*a7c0*/  ISETP.LT.OR P3, PT, R41, 0x41, !P1 ;  /* 0x000000412900780c */ /* 0x000fe40004f61670 */
[----:B------:R-:W-:-:S05]  /*a7d0*/  F2FP.F16.E5M2.UNPACK_B R2, R2 ;  /* 0x00000002ff02723e */ /* 0x000fca00020004ff */
[----:B------:R-:W-:-:S05]  /*a7e0*/  HADD2.F32 R2, -RZ, R2.H0_H0 ;  /* 0x20000002ff027230 */ /* 0x000fca0000004100 */
[----:B0-----:R-:W-:-:S04]  /*a7f0*/  FMUL R3, R2, UR21 ;  /* 0x0000001502037c20 */ /* 0x001fc80008400000 */
[----:B------:R-:W-:Y:S01]  /*a800*/  FFMA R3, R0, UR20, R3 ;  /* 0x0000001400037c23 */ /* 0x000fe20008000003 */
[----:B------:R-:W-:-:S04]  /*a810*/  PRMT R0, RZ, 0x7610, R0 ;  /* 0x00007610ff007816 */ /* 0x000fc80000000000 */
[----:B------:R-:W-:-:S05]  /*a820*/  F2FP.SATFINITE.E5M2.F32.PACK_AB_MERGE_C R3, RZ, R3, RZ ;  /* 0x00000003ff03723e */ /* 0x000fca00048060ff */
[----:B------:R0:W-:Y:S01]  /*a830*/  @!P2 STG.E.U8 desc[UR14][R28.64+0x41], R3 ;  /* 0x000041031c00a986 */ /* 0x0001e2000c10110e */
[----:B------:R-:W-:Y:S05]  /*a840*/  @P3 BRA `(.L_x_231) ;  /* 0x0000000000043947 */ /* 0x000fea0003800000 */
[----:B------:R0:W5:Y:S02]  /*a850*/  LDG.E.U8 R0, desc[UR14][R26.64+0x40] ;  /* 0x0000400e1a007981 */ /* 0x000164000c1e1100 */
.L_x_231:
[----:B------:R-:W-:Y:S05]  /*a860*/  BSYNC B1 ;  /* 0x0000000000017941 */ /* 0x000fea0003800000 */
.L_x_230:
[----:B------:R-:W2:Y:S01]  /*a870*/  LDL.LU R2, [R1] ;  /* 0x0000000001027983 */ /* 0x000ea20000300800 */
[----:B-----5:R-:W-:Y:S01]  /*a880*/  LOP3.LUT R0, R0, 0xff, RZ, 0xc0, !PT ;  /* 0x000000ff00007812 */ /* 0x020fe200078ec0ff */
[----:B------:R-:W-:Y:S01]  /*a890*/  BSSY B1, `(.L_x_232) ;  /* 0x000000b000017945 */ /* 0x000fe20003800000 */
[----:B------:R-:W-:Y:S02]  /*a8a0*/  ISETP.LT.OR P2, PT, R41, 0x42, !P1 ;  /* 0x000000422900780c */ /* 0x000fe40004f41670 */
[----:B------:R-:W-:-:S05]  /*a8b0*/  F2FP.F16.E5M2.UNPACK_B R0, R0 ;  /* 0x00000000ff00723e */ /* 0x000fca00020004ff */
[----:B------:R-:W-:-:S05]  /*a8c0*/  HADD2.F32 R0, -RZ, R0.H0_H0 ;  /* 0x20000000ff007230 */ /* 0x000fca0000004100 */
[----:B------:R-:W-:-:S04]  /*a8d0*/  FMUL R0, R0, UR21 ;  /* 0x0000001500007c20 */ /* 0x000fc80008400000 */
[----:B--2---:R-:W-:-:S05]  /*a8e0*/  FFMA R0, R2, UR20, R0 ;  /* 0x0000001402007c23 */ /* 0x004fca0008000000 */
[----:B0-----:R-:W-:Y:S02]  /*a8f0*/  F2FP.SATFINITE.E5M2.F32.PACK_AB_MERGE_C R3, RZ, R0, RZ ;  /* 0x00000000ff03723e */ /* 0x001fe400048060ff */
[----:B------:R-:W-:-:S03]  /*a900*/  PRMT R0, RZ, 0x7610, R0 ;  /* 0x00007610ff007816 */ /* 0x000fc60000000000 */
[----:B------:R0:W-:Y:S01]  /*a910*/  @!P3 STG.E.U8 desc[UR14][R30.64+0x40], R3 ;  /* 0x000040031e00b986 */ /* 0x0001e2000c10110e */
[----:B------:R-:W-:Y:S05]  /*a920*/  @P2 BRA `(.L_x_233) ;  /* 0x0000000000042947 */ /* 0x000fea0003800000 */
[----:B------:R2:W5:Y:S02]  /*a930*/  LDG.E.U8 R0, desc[UR14][R26.64+0x41] ;  /* 0x0000410e1a007981 */ /* 0x000564000c1e1100 */
.L_x_233:
[----:B------:R-:W-:Y:S05]  /*a940*/  BSYNC B1 ;  /* 0x0000000000017941 */ /* 0x000fea0003800000 */
.L_x_232:
[----:B------:R-:W3:Y:S01]  /*a950*/  LDL.LU R2, [R1+0x4] ;  /* 0x0000040001027983 */ /* 0x000ee20000300800 */
[----:B-----5:R-:W-:Y:S01]  /*a960*/  LOP3.LUT R0, R0, 0xff, RZ, 0xc0, !PT ;  /* 0x000000ff00007812 */ /* 0x020fe200078ec0ff */
[----:B------:R-:W-:Y:S01]  /*a970*/  BSSY B1, `(.L_x_234) ;  /* 0x000000b000017945 */ /* 0x000fe20003800000 */
[----:B------:R-:W-:Y:S02]  /*a980*/  ISETP.LT.OR P3, PT, R41, 0x49, !P0 ;  /* 0x000000492900780c */ /* 0x000fe40004761670 */
[----:B------:R-:W-:-:S05]  /*a990*/  F2FP.F16.E5M2.UNPACK_B R0, R0 ;  /* 0x00000000ff00723e */ /* 0x000fca00020004ff */
[----:B------:R-:W-:-:S05]  /*a9a0*/  HADD2.F32 R0, -RZ, R0.H0_H0 ;  /* 0x20000000ff007230 */ /* 0x000fca0000004100 */
[----:B------:R-:W-:-:S04]  /*a9b0*/  FMUL R0, R0, UR21 ;  /* 0x0000001500007c20 */ /* 0x000fc80008400000 */
[----:B---3--:R-:W-:-:S05]  /*a9c0*/  FFMA R0, R2, UR20, R0 ;  /* 0x0000001402007c23 */ /* 0x008fca0008000000 */
[----:B0-----:R-:W-:Y:S02]  /*a9d0*/  F2FP.SATFINITE.E5M2.F32.PACK_AB_MERGE_C R3, RZ, R0, RZ ;  /* 0x00000000ff03723e */ /* 0x001fe400048060ff */
[----:B------:R-:W-:-:S03]  /*a9e0*/  PRMT R0, RZ, 0x7610, R0 ;  /* 0x00007610ff007816 */ /* 0x000fc60000000000 */
[----:B------:R0:W-:Y:S01]  /*a9f0*/  @!P2 STG.E.U8 desc[UR14][R30.64+0x41], R3 ;  /* 0x000041031e00a986 */ /* 0x0001e2000c10110e */
[----:B------:R-:W-:Y:S05]  /*aa00*/  @P3 BRA `(.L_x_235) ;  /* 0x0000000000043947 */ /* 0x000fea0003800000 */
[----:B------:R3:W5:Y:S02]  /*aa10*/  LDG.E.U8 R0, desc[UR14][R24.64+0x48] ;  /* 0x0000480e18007981 */ /* 0x000764000c1e1100 */
.L_x_235:
[----:B------:R-:W-:Y:S05]  /*aa20*/  BSYNC B1 ;  /* 0x0000000000017941 */ /* 0x000fea0003800000 */
.L_x_234:
[----:B------:R-:W2:Y:S01]  /*aa30*/  LDL.LU R2, [R1+0x8] ;  /* 0x0000080001027983 */ /* 0x000ea20000300800 */
        /* <DEDUP_REMOVED lines=12> */
.L_x_237:
[----:B------:R-:W-:Y:S05]  /*ab00*/  BSYNC B1 ;  /* 0x0000000000017941 */ /* 0x000fea0003800000 */
.L_x_236:
        /* <DEDUP_REMOVED lines=13> */
.L_x_239:
[----:B------:R-:W-:Y:S05]  /*abe0*/  BSYNC B1 ;  /* 0x0000000000017941 */ /* 0x000fea0003800000 */
.L_x_238:
        /* <DEDUP_REMOVED lines=13> */
.L_x_241:
[----:B------:R-:W-:Y:S05]  /*acc0*/  BSYNC B1 ;  /* 0x0000000000017941 */ /* 0x000fea0003800000 */
.L_x_240:
        /* <DEDUP_REMOVED lines=13> */
.L_x_243:
[----:B------:R-:W-:Y:S05]  /*ada0*/  BSYNC B1 ;  /* 0x0000000000017941 */ /* 0x000fea0003800000 */
.L_x_242:
        /* <DEDUP_REMOVED lines=13> */
.L_x_245:
[----:B------:R-:W-:Y:S05]  /*ae80*/  BSYNC B1 ;  /* 0x0000000000017941 */ /* 0x000fea0003800000 */
.L_x_244:
        /* <DEDUP_REMOVED lines=13> */
.L_x_247:
[----:B------:R-:W-:Y:S05]  /*af60*/  BSYNC B1 ;  /* 0x0000000000017941 */ /* 0x000fea0003800000 */
.L_x_246:
        /* <DEDUP_REMOVED lines=13> */
.L_x_249:
[----:B------:R-:W-:Y:S05]  /*b040*/  BSYNC B1 ;  /* 0x0000000000017941 */ /* 0x000fea0003800000 */
.L_x_248:
        /* <DEDUP_REMOVED lines=13> */
.L_x_251:
[----:B------:R-:W-:Y:S05]  /*b120*/  BSYNC B1 ;  /* 0x0000000000017941 */ /* 0x000fea0003800000 */
.L_x_250:
        /* <DEDUP_REMOVED lines=13> */
.L_x_253:
[----:B------:R-:W-:Y:S05]  /*b200*/  BSYNC B1 ;  /* 0x0000000000017941 */ /* 0x000fea0003800000 */
.L_x_252:
        /* <DEDUP_REMOVED lines=13> */
.L_x_255:
[----:B------:R-:W-:Y:S05]  /*b2e0*/  BSYNC B1 ;  /* 0x0000000000017941 */ /* 0x000fea0003800000 */
.L_x_254:
        /* <DEDUP_REMOVED lines=13> */
.L_x_257:
[----:B------:R-:W-:Y:S05]  /*b3c0*/  BSYNC B1 ;  /* 0x0000000000017941 */ /* 0x000fea0003800000 */
.L_x_256:
        /* <DEDUP_REMOVED lines=13> */
.L_x_259:
[----:B------:R-:W-:Y:S05]  /*b4a0*/  BSYNC B1 ;  /* 0x0000000000017941 */ /* 0x000fea0003800000 */
.L_x_258:
        /* <DEDUP_REMOVED lines=13> */
.L_x_261:
[----:B------:R-:W-:Y:S05]  /*b580*/  BSYNC B1 ;  /* 0x0000000000017941 */ /* 0x000fea0003800000 */
.L_x_260:
        /* <DEDUP_REMOVED lines=13> */
.L_x_263:
[----:B------:R-:W-:Y:S05]  /*b660*/  BSYNC B1 ;  /* 0x0000000000017941 */ /* 0x000fea0003800000 */
.L_x_262:
        /* <DEDUP_REMOVED lines=13> */
.L_x_265:
[----:B------:R-:W-:Y:S05]  /*b740*/  BSYNC B1 ;  /* 0x0000000000017941 */ /* 0x000fea0003800000 */
.L_x_264:
        /* <DEDUP_REMOVED lines=13> */
.L_x_267:
[----:B------:R-:W-:Y:S05]  /*b820*/  BSYNC B1 ;  /* 0x0000000000017941 */ /* 0x000fea0003800000 */
.L_x_266:
        /* <DEDUP_REMOVED lines=13> */
.L_x_269:
[----:B------:R-:W-:Y:S05]  /*b900*/  BSYNC B1 ;  /* 0x0000000000017941 */ /* 0x000fea0003800000 */
.L_x_268:
        /* <DEDUP_REMOVED lines=13> */
.L_x_271:
[----:B------:R-:W-:Y:S05]  /*b9e0*/  BSYNC B1 ;  /* 0x0000000000017941 */ /* 0x000fea0003800000 */
.L_x_270:
        /* <DEDUP_REMOVED lines=13> */
.L_x_273:
[----:B------:R-:W-:Y:S05]  /*bac0*/  BSYNC B1 ;  /* 0x0000000000017941 */ /* 0x000fea0003800000 */
.L_x_272:
        /* <DEDUP_REMOVED lines=13> */
.L_x_275:
[----:B------:R-:W-:Y:S05]  /*bba0*/  BSYNC B1 ;  /* 0x0000000000017941 */ /* 0x000fea0003800000 */
.L_x_274:
        /* <DEDUP_REMOVED lines=13> */
.L_x_277:
[----:B------:R-:W-:Y:S05]  /*bc80*/  BSYNC B1 ;  /* 0x0000000000017941 */ /* 0x000fea0003800000 */
.L_x_276:
        /* <DEDUP_REMOVED lines=13> */
.L_x_279:
[----:B------:R-:W-:Y:S05]  /*bd60*/  BSYNC B1 ;  /* 0x0000000000017941 */ /* 0x000fea0003800000 */
.L_x_278:
        /* <DEDUP_REMOVED lines=13> */
.L_x_281:
[----:B------:R-:W-:Y:S05]  /*be40*/  BSYNC B1 ;  /* 0x0000000000017941 */ /* 0x000fea0003800000 */
.L_x_280:
        /* <DEDUP_REMOVED lines=13> */
.L_x_283:
[----:B------:R-:W-:Y:S05]  /*bf20*/  BSYNC B1 ;  /* 0x0000000000017941 */ /* 0x000fea0003800000 */
.L_x_282:
        /* <DEDUP_REMOVED lines=13> */
.L_x_285:
[----:B------:R-:W-:Y:S05]  /*c000*/  BSYNC B1 ;  /* 0x0000000000017941 */ /* 0x000fea0003800000 */
.L_x_284:
        /* <DEDUP_REMOVED lines=13> */
.L_x_287:
[----:B------:R-:W-:Y:S05]  /*c0e0*/  BSYNC B1 ;  /* 0x0000000000017941 */ /* 0x000fea0003800000 */
.L_x_286:
        /* <DEDUP_REMOVED lines=13> */
.L_x_289:
[----:B------:R-:W-:Y:S05]  /*c1c0*/  BSYNC B1 ;  /* 0x0000000000017941 */ /* 0x000fea0003800000 */
.L_x_288:
[----:B------:R-:W-:Y:S05]  /*c1d0*/  @P1 BRA `(.L_x_290) ;  /* 0x0000002000ac1947 */ /* 0x000fea0003800000 */
[----:B------:R-:W2:Y:S01]  /*c1e0*/  LDL.LU R2, [R1+0x74] ;  /* 0x0000740001027983 */ /* 0x000ea20000300800 */
[----:B-----5:R-:W-:-:S04]  /*c1f0*/  LOP3.LUT R0, R0, 0xff, RZ, 0xc0, !PT ;  /* 0x000000ff00007812 */ /* 0x020fc800078ec0ff */
[----:B------:R-:W-:-:S05]  /*c200*/  F2FP.F16.E5M2.UNPACK_B R0, R0 ;  /* 0x00000000ff00723e */ /* 0x000fca00020004ff */
[----:B------:R-:W-:-:S05]  /*c210*/  HADD2.F32 R0, -RZ, R0.H0_H0 ;  /* 0x20000000ff007230 */ /* 0x000fca0000004100 */
[----:B------:R-:W-:-:S04]  /*c220*/  FMUL R0, R0, UR21 ;  /* 0x0000001500007c20 */ /* 0x000fc80008400000 */
[----:B--2---:R-:W-:-:S05]  /*c230*/  FFMA R0, R2, UR20, R0 ;  /* 0x0000001402007c23 */ /* 0x004fca0008000000 */
[----:B0-----:R-:W-:-:S05]  /*c240*/  F2FP.SATFINITE.E5M2.F32.PACK_AB_MERGE_C R3, RZ, R0, RZ ;  /* 0x00000000ff03723e */ /* 0x001fca00048060ff */
[----:B------:R0:W-:Y:S01]  /*c250*/  STG.E.U8 desc[UR14][R30.64+0x79], R3 ;  /* 0x000079031e007986 */ /* 0x0001e2000c10110e */
[----:B------:R-:W-:Y:S05]  /*c260*/  BRA `(.L_x_290) ;  /* 0x0000002000887947 */ /* 0x000fea0003800000 */
.L_x_33:
[C---:B------:R-:W-:Y:S01]  /*c270*/  ISETP.GE.AND P3, PT, R42.reuse, 0x1, PT ;  /* 0x000000012a00780c */ /* 0x040fe20003f66270 */
[----:B------:R-:W2:Y:S01]  /*c280*/  LDL.LU R227, [R1+0x10] ;  /* 0x0000100001e37983 */ /* 0x000ea20000300800 */
[----:B------:R-:W-:Y:S01]  /*c290*/  ISETP.GE.AND P2, PT, R42, 0x9, PT ;  /* 0x000000092a00780c */ /* 0x000fe20003f46270 */
[----:B------:R-:W-:Y:S01]  /*c2a0*/  FMUL R225, R225, UR20 ;  /* 0x00000014e1e17c20 */ /* 0x000fe20008400000 */
[C---:B------:R-:W-:Y:S01]  /*c2b0*/  ISETP.LT.OR P0, PT, R41.reuse, 0x1, !P3 ;  /* 0x000000012900780c */ /* 0x040fe20005f01670 */
[----:B------:R-:W-:Y:S01]  /*c2c0*/  FMUL R226, R226, UR20 ;  /* 0x00000014e2e27c20 */ /* 0x000fe20008400000 */
[----:B------:R-:W-:Y:S01]  /*c2d0*/  ISETP.LT.OR P1, PT, R41, 0x2, !P3 ;  /* 0x000000022900780c */ /* 0x000fe20005f21670 */
[----:B------:R-:W-:Y:S01]  /*c2e0*/  FMUL R223, R223, UR20 ;  /* 0x00000014dfdf7c20 */ /* 0x000fe20008400000 */
[----:B------:R-:W-:Y:S01]  /*c2f0*/  ISETP.LT.OR P6, PT, R41, 0x2, !P2 ;  /* 0x000000022900780c */ /* 0x000fe200057c1670 */
[----:B------:R-:W-:Y:S01]  /*c300*/  FMUL R224, R224, UR20 ;  /* 0x00000014e0e07c20 */ /* 0x000fe20008400000 */
[----:B------:R-:W-:-:S02]  /*c310*/  F2FP.SATFINITE.E5M2.F32.PACK_AB_MERGE_C R33, RZ, R226, RZ ;  /* 0x000000e2ff21723e */ /* 0x000fc400048060ff */
[----:B------:R-:W-:Y:S01]  /*c320*/  F2FP.SATFINITE.E5M2.F32.PACK_AB_MERGE_C R225, RZ, R225, RZ ;  /* 0x000000e1ffe1723e */ /* 0x000fe200048060ff */
[----:B------:R-:W-:Y:S01]  /*c330*/  FMUL R222, R222, UR20 ;  /* 0x00000014dede7c20 */ /* 0x000fe20008400000 */
[----:B------:R-:W-:Y:S01]  /*c340*/  ISETP.LT.OR P5, PT, R41, 0x1, !P2 ;  /* 0x000000012900780c */ /* 0x000fe200057a1670 */
[----:B------:R-:W-:Y:S01]  /*c350*/  FMUL R221, R221, UR20 ;  /* 0x00000014dddd7c20 */ /* 0x000fe20008400000 */
[----:B------:R-:W-:Y:S01]  /*c360*/  F2FP.SATFINITE.E5M2.F32.PACK_AB_MERGE_C R223, RZ, R223, RZ ;  /* 0x000000dfffdf723e */ /* 0x000fe200048060ff */
[----:B------:R0:W-:Y:S01]  /*c370*/  @!P0 STG.E.U8 desc[UR14][R24.64], R33 ;  /* 0x0000002118008986 */ /* 0x0001e2000c10110e */
[----:B------:R-:W-:-:S03]  /*c380*/  ISETP.LT.OR P0, PT, R41, 0x9, !P3 ;  /* 0x000000092900780c */ /* 0x000fc60005f01670 */
[----:B------:R-:W-:Y:S01]  /*c390*/  @!P1 STG.E.U8 desc[UR14][R24.64+0x1], R225 ;  /* 0x000001e118009986 */ /* 0x000fe2000c10110e */
[----:B------:R-:W-:-:S03]  /*c3a0*/  ISETP.LT.OR P1, PT, R41, 0xa, !P3 ;  /* 0x0000000a2900780c */ /* 0x000fc60005f21670 */
[----:B------:R-:W-:Y:S01]  /*c3b0*/  @!P6 STG.E.U8 desc[UR14][R26.64+0x1], R223 ;  /* 0x000001df1a00e986 */ /* 0x000fe2000c10110e */
[----:B------:R-:W-:Y:S01]  /*c3c0*/  ISETP.LT.OR P6, PT, R41, 0xa, !P2 ;  /* 0x0000000a2900780c */ /* 0x000fe200057c1670 */
[----:B------:R-:W-:Y:S01]  /*c3d0*/  FMUL R219, R219, UR20 ;  /* 0x00000014dbdb7c20 */ /* 0x000fe20008400000 */
[----:B------:R-:W-:Y:S01]  /*c3e0*/  F2FP.SATFINITE.E5M2.F32.PACK_AB_MERGE_C R35, RZ, R224, RZ ;  /* 0x000000e0ff23723e */ /* 0x000fe200048060ff */
[----:B------:R-:W-:Y:S01]  /*c3f0*/  FMUL R220, R220, UR20 ;  /* 0x00000014dcdc7c20 */ /* 0x000fe20008400000 */
[----:B0-----:R-:W-:Y:S01]  /*c400*/  F2FP.SATFINITE.E5M2.F32.PACK_AB_MERGE_C R33, RZ, R222, RZ ;  /* 0x000000deff21723e */ /* 0x001fe200048060ff */
[----:B------:R-:W-:Y:S01]  /*c410*/  FMUL R218, R218, UR20 ;  /* 0x00000014dada7c20 */ /* 0x000fe20008400000 */
[----:B------:R-:W-:Y:S01]  /*c420*/  F2FP.SATFINITE.E5M2.F32.PACK_AB_MERGE_C R221, RZ, R221, RZ ;  /* 0x000000ddffdd723e */ /* 0x000fe200048060ff */
[----:B------:R0:W-:Y:S01]  /*c430*/  @!P5 STG.E.U8 desc[UR14][R26.64], R35 ;  /* 0x000000231a00d986 */ /* 0x0001e2000c10110e */
[C---:B------:R-:W-:Y:S02]  /*c440*/  ISETP.LT.OR P5, PT, R41.reuse, 0x9, !P2 ;  /* 0x000000092900780c */ /* 0x040fe400057a1670 */
        /* <DEDUP_REMOVED lines=8> */
[----:B0-----:R-:W-:Y:S01]  /*c4d0*/  F2FP.SATFINITE.E5M2.F32.PACK_AB_MERGE_C R35, RZ, R220, RZ ;  /* 0x000000dcff23723e */ /* 0x001fe200048060ff */
[----:B------:R-:W-:Y:S01]  /*c4e0*/  FMUL R215, R215, UR20 ;  /* 0x00000014d7d77c20 */ /* 0x000fe20008400000 */
[----:B------:R-:W4:Y:S01]  /*c4f0*/  LDL.LU R226, [R1+0xc] ;  /* 0x00000c0001e27983 */ /* 0x000f220000300800 */
[----:B---3--:R-:W-:Y:S02]  /*c500*/  F2FP.SATFINITE.E5M2.F32.PACK_AB_MERGE_C R33, RZ, R218, RZ ;  /* 0x000000daff21723e */ /* 0x008fe400048060ff */
[----:B------:R-:W-:Y:S01]  /*c510*/  F2FP.SATFINITE.E5M2.F32.PACK_AB_MERGE_C R217, RZ, R217, RZ ;  /* 0x000000d9ffd9723e */ /* 0x000fe200048060ff */
[----:B------:R0:W-:Y:S01]  /*c520*/  @!P5 STG.E.U8 desc[UR14][R26.64+0x8], R35 ;  /* 0x000008231a00d986 */ /* 0x0001e2000c10110e */
[----:B------:R-:W-:-:S02]  /*c530*/  ISETP.LT.OR P5, PT, R41, 0x11, !P2 ;  /* 0x000000112900780c */ /* 0x000fc400057a1670 */
[----:B------:R-:W-:Y:S01]  /*c540*/  F2FP.SATFINITE.E5M2.F32.PACK_AB_MERGE_C R215, RZ, R215, RZ ;  /* 0x000000d7ffd7723e */ /* 0x000fe200048060ff */
[----:B------:R-:W3:Y:S01]  /*c550*/  LDL.LU R224, [R1+0x8] ;  /* 0x0000080001e07983 */ /* 0x000ee20000300800 */
[----:B------:R-:W-:-:S03]  /*c560*/  FMUL R216, R216, UR20 ;  /* 0x00000014d8d87c20 */ /* 0x000fc60008400000 */
[----:B------:R-:W4:Y:S04]  /*c570*/  LDL.LU R225, [R1+0x4] ;  /* 0x0000040001e17983 */ /* 0x000f280000300800 */
[----:B------:R-:W3:Y:S01]  /*c580*/  LDL.LU R223, [R1] ;  /* 0x0000000001df7983 */ /* 0x000ee20000300800 */
[----:B0-----:R-:W-:Y:S01]  /*c590*/  F2FP.SATFINITE.E5M2.F32.PACK_AB_MERGE_C R35, RZ, R216, RZ ;  /* 0x000000d8ff23723e */ /* 0x001fe200048060ff */
[----:B------:R-:W-:Y:S01]  /*c5a0*/  FMUL R214, R214, UR20 ;  /* 0x00000014d6d67c20 */ /* 0x000fe20008400000 */
[----:B------:R-:W-:Y:S01]  /*c5b0*/  FMUL R213, R213, UR20 ;  /* 0x00000014d5d57c20 */ /* 0x000fe20008400000 */
[----:B------:R0:W-:Y:S01]  /*c5c0*/  @!P0 STG.E.U8 desc[UR14][R24.64+0x10], R33 ;  /* 0x0000102118008986 */ /* 0x0001e2000c10110e */
[----:B------:R-:W-:Y:S01]  /*c5d0*/  ISETP.LT.OR P0, PT, R41, 0x19, !P3 ;  /* 0x000000192900780c */ /* 0x000fe20005f01670 */
[----:B------:R-:W-:Y:S01]  /*c5e0*/  FMUL R211, R211, UR20 ;  /* 0x00000014d3d37c20 */ /* 0x000fe20008400000 */
[----:B------:R-:W-:Y:S01]  /*c5f0*/  FMUL R212, R212, UR20 ;  /* 0x00000014d4d47c20 */ /* 0x000fe20008400000 */
[----:B------:R-:W-:Y:S01]  /*c600*/  @!P1 STG.E.U8 desc[UR14][R24.64+0x11], R217 ;  /* 0x000011d918009986 */ /* 0x000fe2000c10110e */
[C---:B------:R-:W-:Y:S01]  /*c610*/  ISETP.LT.OR P1, PT, R41.reuse, 0x1a, !P3 ;  /* 0x0000001a2900780c */ /* 0x040fe20005f21670 */
[----:B------:R-:W-:Y:S01]  /*c620*/  FMUL R210, R210, UR20 ;  /* 0x00000014d2d27c20 */ /* 0x000fe20008400000 */
[----:B------:R-:W-:Y:S01]  /*c630*/  F2FP.SATFINITE.E5M2.F32.PACK_AB_MERGE_C R213, RZ, R213, RZ ;  /* 0x000000d5ffd5723e */ /* 0x000fe200048060ff */
[----:B------:R-:W-:Y:S01]  /*c640*/  @!P6 STG.E.U8 desc[UR14][R26.64+0x11], R215 ;  /* 0x000011d71a00e986 */ /* 0x000fe2000c10110e */
[----:B------:R-:W-:Y:S01]  /*c650*/  ISETP.LT.OR P6, PT, R41, 0x1a, !P2 ;  /* 0x0000001a2900780c */ /* 0x000fe200057c1670 */
[----:B------:R-:W-:Y:S01]  /*c660*/  FMUL R209, R209, UR20 ;  /* 0x00000014d1d17c20 */ /* 0x000fe20008400000 */
[----:B------:R-:W-:Y:S01]  /*c670*/  F2FP.SATFINITE.E5M2.F32.PACK_AB_MERGE_C R211, RZ, R211, RZ ;  /* 0x000000d3ffd3723e */ /* 0x000fe200048060ff */
[----:B------:R1:W-:Y:S01]  /*c680*/  @!P5 STG.E.U8 desc[UR14][R26.64+0x10], R35 ;  /* 0x000010231a00d986 */ /* 0x0003e2000c10110e */
[----:B0-----:R-:W-:Y:S01]  /*c690*/  F2FP.SATFINITE.E5M2.F32.PACK_AB_MERGE_C R33, RZ, R214, RZ ;  /* 0x000000d6ff21723e */ /* 0x001fe200048060ff */
[----:B------:R-:W-:Y:S01]  /*c6a0*/  FMUL R207, R207, UR20 ;  /* 0x00000014cfcf7c20 */ /* 0x000fe20008400000 */
[C---:B------:R-:W-:Y:S01]  /*c6b0*/  ISETP.LT.OR P5, PT, R41.reuse, 0x19, !P2 ;  /* 0x000000192900780c */ /* 0x040fe200057a1670 */
[----:B------:R-:W-:Y:S01]  /*c6c0*/  FMUL R208, R208, UR20 ;  /* 0x00000014d0d07c20 */ /* 0x000fe20008400000 */
[----:B------:R-:W-:Y:S01]  /*c6d0*/  F2FP.SATFINITE.E5M2.F32.PACK_AB_MERGE_C R209, RZ, R209, RZ ;  /* 0x000000d1ffd1723e */ /* 0x000fe200048060ff */
[----:B------:R0:W-:Y:S01]  /*c6e0*/  @!P0 STG.E.U8 desc[UR14][R24.64+0x18], R33 ;  /* 0x0000182118008986 */ /* 0x0001e2000c10110e */
[C---:B------:R-:W-:Y:S01]  /*c6f0*/  ISETP.LT.OR P0, PT, R41.reuse, 0x21, !P3 ;  /* 0x000000212900780c */ /* 0x040fe20005f01670 */
[----:B------:R-:W-:Y:S01]  /*c700*/  FMUL R206, R206, UR20 ;  /* 0x00000014cece7c20 */ /* 0x000fe20008400000 */
[----:B------:R-:W-:Y:S01]  /*c710*/  F2FP.SATFINITE.E5M2.F32.PACK_AB_MERGE_C R207, RZ, R207, RZ ;  /* 0x000000cfffcf723e */ /* 0x000fe200048060ff */
[----:B------:R-:W-:Y:S01]  /*c720*/  @!P1 STG.E.U8 desc[UR14][R24.64+0x19], R213 ;  /* 0x000019d518009986 */ /* 0x000fe2000c10110e */
[----:B------:R-:W-:Y:S01]  /*c730*/  ISETP.LT.OR P1, PT, R41, 0x22, !P3 ;  /* 0x000000222900780c */ /* 0x000fe20005f21670 */
[----:B------:R-:W-:Y:S01]  /*c740*/  FMUL R205, R205, UR20 ;  /* 0x00000014cdcd7c20 */ /* 0x000fe20008400000 */
[----:B-1----:R-:W-:Y:S01]  /*c750*/  F2FP.SATFINITE.E5M2.F32.PACK_AB_MERGE_C R35, RZ, R212, RZ ;  /* 0x000000d4ff23723e */ /* 0x002fe200048060ff */
        /* <DEDUP_REMOVED lines=11> */
[----:B------:R-:W-:Y:S01]  /*c810*/  ISETP.LT.OR P0, PT, R41, 0x29, !P3 ;  /* 0x000000292900780c */ /* 0x000fe20005f01670 */
[----:B------:R-:W-:Y:S01]  /*c820*/  FMUL R201, R201, UR20 ;  /* 0x00000014c9c97c20 */ /* 0x000fe20008400000 */
[----:B------:R-:W-:Y:S01]  /*c830*/  FMUL R199, R199, UR20 ;  /* 0x00000014c7c77c20 */ /* 0x000fe20008400000 */
[----:B------:R-:W-:Y:S01]  /*c840*/  @!P1 STG.E.U8 desc[UR14][R24.64+0x21], R209 ;  /* 0x000021d118009986 */ /* 0x000fe2000c10110e */
[C---:B------:R-:W-:Y:S01]  /*c850*/  ISETP.LT.OR P1, PT, R41.reuse, 0x2a, !P3 ;  /* 0x0000002a2900780c */ /* 0x040fe20005f21670 */
        /* <DEDUP_REMOVED lines=9> */
[----:B------:R-:W-:Y:S01]  /*c8f0*/  ISETP.LT.OR P5, PT, R41, 0x29, !P2 ;  /* 0x000000292900780c */ /* 0x000fe200057a1670 */
[----:B------:R-:W-:Y:S01]  /*c900*/  FMUL R195, R195, UR20 ;  /* 0x00000014c3c37c20 */ /* 0x000fe20008400000 */
[----:B------:R-:W-:Y:S01]  /*c910*/  F2FP.SATFINITE.E5M2.F32.PACK_AB_MERGE_C R199, RZ, R199, RZ ;  /* 0x000000c7ffc7723e */ /* 0x000fe200048060ff */
[----:B------:R0:W-:Y:S01]  /*c920*/  @!P0 STG.E.U8 desc[UR14][R24.64+0x28], R33 ;  /* 0x0000282118008986 */ /* 0x0001e2000c10110e */
[C---:B------:R-:W-:Y:S01]  /*c930*/  ISETP.LT.OR P0, PT, R41.reuse, 0x31, !P3 ;  /* 0x000000312900780c */ /* 0x040fe20005f01670 */
[----:B------:R-:W-:Y:S01]  /*c940*/  FMUL R196, R196, UR20 ;  /* 0x00000014c4c47c20 */ /* 0x000fe20008400000 */
[----:B------:R-:W-:Y:S01]  /*c950*/  F2FP.SATFINITE.E5M2.F32.PACK_AB_MERGE_C R197, RZ, R197, RZ ;  /* 0x000000c5ffc5723e */ /* 0x000fe200048060ff */
        /* <DEDUP_REMOVED lines=59> */
[C---:B------:R-:W-:Y:S01]  /*cd10*/  ISETP.LT.OR P6, PT, R41.reuse, 0x4a, !P2 ;  /* 0x0000004a2900780c */ /* 0x040fe200057c1670 */
        /* <DEDUP_REMOVED lines=57> */
[----:B------:R-:W-:Y:S01]  /*d0b0*/  ISETP.LT.OR P5, PT, R41, 0x61, !P3 ;  /* 0x000000612900780c */ /* 0x000fe20005fa1670 */
[----:B------:R-:W-:Y:S01]  /*d0c0*/  FMUL R161, R161, UR20 ;  /* 0x00000014a1a17c20 */ /* 0x000fe20008400000 */
[----:B0-----:R-:W-:Y:S01]  /*d0d0*/  F2FP.SATFINITE.E5M2.F32.PACK_AB_MERGE_C R33, RZ, R178, RZ ;  /* 0x000000b2ff21723e */ /* 0x001fe200048060ff */
[----:B------:R-:W-:Y:S01]  /*d0e0*/  FMUL R160, R160, UR20 ;  /* 0x00000014a0a07c20 */ /* 0x000fe20008400000 */
[----:B------:R-:W-:Y:S01]  /*d0f0*/  FMUL R159, R159, UR20 ;  /* 0x000000149f9f7c20 */ /* 0x000fe20008400000 */
[----:B------:R-:W-:Y:S01]  /*d100*/  FMUL R157, R157, UR20 ;  /* 0x000000149d9d7c20 */ /* 0x000fe20008400000 */
[----:B------:R-:W-:Y:S01]  /*d110*/  F2FP.SATFINITE.E5M2.F32.PACK_AB_MERGE_C R161, RZ, R161, RZ ;  /* 0x000000a1ffa1723e */ /* 0x000fe200048060ff */
[----:B------:R-:W-:Y:S01]  /*d120*/  FMUL R158, R158, UR20 ;  /* 0x000000149e9e7c20 */ /* 0x000fe20008400000 */
[----:B------:R-:W-:Y:S01]  /*d130*/  FMUL R156, R156, UR20 ;  /* 0x000000149c9c7c20 */ /* 0x000fe20008400000 */
[----:B------:R-:W-:Y:S01]  /*d140*/  @!P6 STG.E.U8 desc[UR14][R24.64+0x61], R177 ;  /* 0x000061b11800e986 */ /* 0x000fe2000c10110e */
[----:B------:R-:W-:Y:S01]  /*d150*/  ISETP.LT.OR P6, PT, R41, 0x69, !P3 ;  /* 0x000000692900780c */ /* 0x000fe20005fc1670 */
[----:B------:R-:W-:Y:S01]  /*d160*/  FMUL R155, R155, UR20 ;  /* 0x000000149b9b7c20 */ /* 0x000fe20008400000 */
[----:B-1----:R-:W-:Y:S01]  /*d170*/  F2FP.SATFINITE.E5M2.F32.PACK_AB_MERGE_C R35, RZ, R176, RZ ;  /* 0x000000b0ff23723e */ /* 0x002fe200048060ff */
[----:B------:R0:W-:Y:S01]  /*d180*/  @!P5 STG.E.U8 desc[UR14][R24.64+0x60], R33 ;  /* 0x000060211800d986 */ /* 0x0001e2000c10110e */
        /* <DEDUP_REMOVED lines=16> */
[----:B-1----:R-:W-:Y:S01]  /*d290*/  F2FP.SATFINITE.E5M2.F32.PACK_AB_MERGE_C R35, RZ, R170, RZ ;  /* 0x000000aaff23723e */ /* 0x002fe200048060ff */
[----:B------:R-:W-:Y:S01]  /*d2a0*/  @!P0 STG.E.U8 desc[UR14][R24.64+0x69], R173 ;  /* 0x000069ad18008986 */ /* 0x000fe2000c10110e */
        /* <DEDUP_REMOVED lines=12> */
[----:B------:R-:W-:Y:S01]  /*d370*/  ISETP.LT.OR P6, PT, R41, 0x79, !P3 ;  /* 0x000000792900780c */ /* 0x000fe20005fc1670 */
[----:B------:R-:W-:Y:S01]  /*d380*/  FMUL R17, R17, UR20 ;  /* 0x0000001411117c20 */ /* 0x000fe20008400000 */
[----:B------:R-:W-:Y:S01]  /*d390*/  ISETP.LT.OR P3, PT, R41, 0x7a, !P3 ;  /* 0x0000007a2900780c */ /* 0x000fe20005f61670 */
[----:B------:R-:W-:Y:S01]  /*d3a0*/  @!P0 STG.E.U8 desc[UR14][R24.64+0x71], R169 ;  /* 0x000071a918008986 */ /* 0x000fe2000c10110e */
[----:B0-----:R-:W-:Y:S01]  /*d3b0*/  F2FP.SATFINITE.E5M2.F32.PACK_AB_MERGE_C R33, RZ, R168, RZ ;  /* 0x000000a8ff21723e */ /* 0x001fe200048060ff */
[----:B------:R-:W-:Y:S01]  /*d3c0*/  FMUL R18, R18, UR20 ;  /* 0x0000001412127c20 */ /* 0x000fe20008400000 */
[----:B------:R-:W-:Y:S01]  /*d3d0*/  ISETP.GE.AND P0, PT, R42, 0x89, PT ;  /* 0x000000892a00780c */ /* 0x000fe20003f06270 */
[----:B------:R-:W-:Y:S01]  /*d3e0*/  FMUL R16, R16, UR20 ;  /* 0x0000001410107c20 */ /* 0x000fe20008400000 */
[----:B------:R-:W-:Y:S01]  /*d3f0*/  F2FP.SATFINITE.E5M2.F32.PACK_AB_MERGE_C R21, RZ, R21, RZ ;  /* 0x00000015ff15723e */ /* 0x000fe200048060ff */
[----:B------:R0:W-:Y:S01]  /*d400*/  @!P1 STG.E.U8 desc[UR14][R26.64+0x70], R33 ;  /* 0x000070211a009986 */ /* 0x0001e2000c10110e */
[----:B------:R-:W-:Y:S01]  /*d410*/  ISETP.GE.AND P1, PT, R42, 0x81, PT ;  /* 0x000000812a00780c */ /* 0x000fe20003f26270 */
[----:B------:R-:W-:Y:S01]  /*d420*/  FMUL R15, R15, UR20 ;  /* 0x000000140f0f7c20 */ /* 0x000fe20008400000 */
[----:B-1----:R-:W-:Y:S01]  /*d430*/  F2FP.SATFINITE.E5M2.F32.PACK_AB_MERGE_C R35, RZ, R166, RZ ;  /* 0x000000a6ff23723e */ /* 0x002fe200048060ff */
[----:B------:R-:W-:Y:S01]  /*d440*/  @!P5 STG.E.U8 desc[UR14][R26.64+0x71], R167 ;  /* 0x000071a71a00d986 */ /* 0x000fe2000c10110e */
[----:B------:R-:W-:Y:S01]  /*d450*/  ISETP.LT.OR P5, PT, R41, 0x79, !P2 ;  /* 0x000000792900780c */ /* 0x000fe200057a1670 */
[----:B------:R-:W-:Y:S01]  /*d460*/  FMUL R13, R13, UR20 ;  /* 0x000000140d0d7c20 */ /* 0x000fe20008400000 */
[C---:B------:R-:W-:Y:S01]  /*d470*/  ISETP.LT.OR P2, PT, R41.reuse, 0x7a, !P2 ;  /* 0x0000007a2900780c */ /* 0x040fe20005741670 */
        /* <DEDUP_REMOVED lines=9> */
[----:B------:R-:W-:Y:S01]  /*d510*/  F2FP.SATFINITE.E5M2.F32.PACK_AB_MERGE_C R17, RZ, R17, RZ ;  /* 0x00000011ff11723e */ /* 0x000fe200048060ff */
[----:B------:R-:W-:Y:S01]  /*d520*/  @!P5 STG.E.U8 desc[UR14][R26.64+0x78], R37 ;  /* 0x000078251a00d986 */ /* 0x000fe2000c10110e */
[----:B------:R-:W-:Y:S01]  /*d530*/  ISETP.LT.OR P5, PT, R41, 0x1, !P0 ;  /* 0x000000012900780c */ /* 0x000fe200047a1670 */
[----:B------:R-:W-:Y:S01]  /*d540*/  FMUL R9, R9, UR20 ;  /* 0x0000001409097c20 */ /* 0x000fe20008400000 */
[----:B------:R-:W-:Y:S01]  /*d550*/  F2FP.SATFINITE.E5M2.F32.PACK_AB_MERGE_C R15, RZ, R15, RZ ;  /* 0x0000000fff0f723e */ /* 0x000fe200048060ff */
[----:B------:R0:W-:Y:S01]  /*d560*/  @!P2 STG.E.U8 desc[UR14][R26.64+0x79], R163 ;  /* 0x000079a31a00a986 */ /* 0x0001e2000c10110e */
[C---:B------:R-:W-:Y:S01]  /*d570*/  ISETP.LT.OR P2, PT, R41.reuse, 0xa, !P1 ;  /* 0x0000000a2900780c */ /* 0x040fe20004f41670 */
        /* <DEDUP_REMOVED lines=9> */
[----:B------:R-:W-:Y:S01]  /*d610*/  F2FP.SATFINITE.E5M2.F32.PACK_AB_MERGE_C R11, RZ, R11, RZ ;  /* 0x0000000bff0b723e */ /* 0x000fe200048060ff */
[----:B------:R2:W-:Y:S01]  /*d620*/  @!P5 STG.E.U8 desc[UR14][R30.64], R33 ;  /* 0x000000211e00d986 */ /* 0x0005e2000c10110e */
[----:B------:R-:W-:Y:S01]  /*d630*/  ISETP.LT.OR P5, PT, R41, 0x9, !P0 ;  /* 0x000000092900780c */ /* 0x000fe200047a1670 */
[----:B------:R-:W-:Y:S01]  /*d640*/  FMUL R5, R5, UR20 ;  /* 0x0000001405057c20 */ /* 0x000fe20008400000 */
[----:B0-----:R-:W-:Y:S01]  /*d650*/  F2FP.SATFINITE.E5M2.F32.PACK_AB_MERGE_C R27, RZ, R156, RZ ;  /* 0x0000009cff1b723e */ /* 0x001fe200048060ff */
[----:B-----5:R-:W-:Y:S01]  /*d660*/  FMUL R0, R0, UR20 ;  /* 0x0000001400007c20 */ /* 0x020fe20008400000 */
[----:B------:R-:W-:Y:S01]  /*d670*/  F2FP.SATFINITE.E5M2.F32.PACK_AB_MERGE_C R9, RZ, R9, RZ ;  /* 0x00000009ff09723e */ /* 0x000fe200048060ff */
[----:B------:R-:W-:Y:S01]  /*d680*/  FMUL R6, R6, UR20 ;  /* 0x0000001406067c20 */ /* 0x000fe20008400000 */
[----:B------:R-:W-:Y:S01]  /*d690*/  F2FP.SATFINITE.E5M2.F32.PACK_AB_MERGE_C R7, RZ, R7, RZ ;  /* 0x00000007ff07723e */ /* 0x000fe200048060ff */
[----:B------:R-:W4:Y:S01]  /*d6a0*/  LDL.LU R221, [R1+0x14] ;  /* 0x0000140001dd7983 */ /* 0x000f220000300800 */
[----:B-1----:R-:W-:Y:S01]  /*d6b0*/  F2FP.SATFINITE.E5M2.F32.PACK_AB_MERGE_C R25, RZ, R158, RZ ;  /* 0x0000009eff19723e */ /* 0x002fe200048060ff */
[----:B------:R-:W-:Y:S01]  /*d6c0*/  FMUL R2, R2, UR20 ;  /* 0x0000001402027c20 */ /* 0x000fe20008400000 */
[----:B------:R-:W-:Y:S01]  /*d6d0*/  F2FP.SATFINITE.E5M2.F32.PACK_AB_MERGE_C R5, RZ, R5, RZ ;  /* 0x00000005ff05723e */ /* 0x000fe200048060ff */
[----:B------:R-:W-:Y:S01]  /*d6e0*/  @!P6 STG.E.U8 desc[UR14][R30.64+0x1], R159 ;  /* 0x0000019f1e00e986 */ /* 0x000fe2000c10110e */
[----:B------:R-:W-:Y:S01]  /*d6f0*/  ISETP.LT.OR P6, PT, R41, 0xa, !P0 ;  /* 0x0000000a2900780c */ /* 0x000fe200047c1670 */
[----:B------:R-:W-:Y:S01]  /*d700*/  FMUL R3, R3, UR20 ;  /* 0x0000001403037c20 */ /* 0x000fe20008400000 */
[----:B--2---:R-:W-:Y:S01]  /*d710*/  F2FP.SATFINITE.E5M2.F32.PACK_AB_MERGE_C R33, RZ, R152, RZ ;  /* 0x00000098ff21723e */ /* 0x004fe200048060ff */
[----:B------:R-:W-:Y:S01]  /*d720*/  @!P2 STG.E.U8 desc[UR14][R28.64+0x9], R157 ;  /* 0x0000099d1c00a986 */ /* 0x000fe2000c10110e */
[----:B------:R-:W-:Y:S01]  /*d730*/  ISETP.LT.OR P2, PT, R41, 0x12, !P1 ;  /* 0x000000122900780c */ /* 0x000fe20004f41670 */
[----:B------:R-:W-:-:S02]  /*d740*/  FMUL R4, R4, UR20 ;  /* 0x0000001404047c20 */ /* 0x000fc40008400000 */
[----:B------:R0:W-:Y:S01]  /*d750*/  @!P3 STG.E.U8 desc[UR14][R28.64+0x8], R25 ;  /* 0x000008191c00b986 */ /* 0x0001e2000c10110e */
[----:B------:R-:W-:-:S03]  /*d760*/  ISETP.LT.OR P3, PT, R41, 0x11, !P1 ;  /* 0x000000112900780c */ /* 0x000fc60004f61670 */
[----:B------:R1:W-:Y:S01]  /*d770*/  @!P5 STG.E.U8 desc[UR14][R30.64+0x8], R27 ;  /* 0x0000081b1e00d986 */ /* 0x0003e2000c10110e */
[----:B------:R-:W-:-:S03]  /*d780*/  ISETP.LT.OR P5, PT, R41, 0x11, !P0 ;  /* 0x000000112900780c */ /* 0x000fc600047a1670 */
[----:B------:R-:W-:Y:S01]  /*d790*/  @!P6 STG.E.U8 desc[UR14][R30.64+0x9], R155 ;  /* 0x0000099b1e00e986 */ /* 0x000fe2000c10110e */
[----:B------:R-:W-:-:S03]  /*d7a0*/  ISETP.LT.OR P6, PT, R41, 0x12, !P0 ;  /* 0x000000122900780c */ /* 0x000fc600047c1670 */
[----:B------:R-:W-:Y:S01]  /*d7b0*/  @!P2 STG.E.U8 desc[UR14][R28.64+0x11], R153 ;  /* 0x000011991c00a986 */ /* 0x000fe2000c10110e */
[----:B------:R-:W-:Y:S02]  /*d7c0*/  ISETP.LT.OR P2, PT, R41, 0x1a, !P1 ;  /* 0x0000001a2900780c */ /* 0x000fe40004f41670 */
[----:B0-----:R-:W-:Y:S01]  /*d7d0*/  F2FP.SATFINITE.E5M2.F32.PACK_AB_MERGE_C R25, RZ, R154, RZ ;  /* 0x0000009aff19723e */ /* 0x001fe200048060ff */
[----:B------:R-:W2:Y:S01]  /*d7e0*/  LDL.LU R220, [R1+0x18] ;  /* 0x0000180001dc7983 */ /* 0x000ea20000300800 */
[----:B-1----:R-:W-:-:S03]  /*d7f0*/  F2FP.SATFINITE.E5M2.F32.PACK_AB_MERGE_C R27, RZ, R20, RZ ;  /* 0x00000014ff1b723e */ /* 0x002fc600048060ff */
[----:B------:R0:W-:Y:S01]  /*d800*/  @!P3 STG.E.U8 desc[UR14][R28.64+0x10], R25 ;  /* 0x000010191c00b986 */ /* 0x0001e2000c10110e */
[----:B------:R-:W-:-:S03]  /*d810*/  ISETP.LT.OR P3, PT, R41, 0x19, !P1 ;  /* 0x000000192900780c */ /* 0x000fc60004f61670 */
[----:B------:R-:W-:Y:S01]  /*d820*/  @!P5 STG.E.U8 desc[UR14][R30.64+0x10], R33 ;  /* 0x000010211e00d986 */ /* 0x000fe2000c10110e */
[----:B------:R-:W-:-:S03]  /*d830*/  ISETP.LT.OR P5, PT, R41, 0x19, !P0 ;  /* 0x000000192900780c */ /* 0x000fc600047a1670 */
[----:B------:R1:W-:Y:S01]  /*d840*/  @!P6 STG.E.U8 desc[UR14][R30.64+0x11], R23 ;  /* 0x000011171e00e986 */ /* 0x0003e2000c10110e */
[----:B------:R-:W-:-:S03]  /*d850*/  ISETP.LT.OR P6, PT, R41, 0x1a, !P0 ;  /* 0x0000001a2900780c */ /* 0x000fc600047c1670 */
[----:B------:R3:W-:Y:S01]  /*d860*/  @!P2 STG.E.U8 desc[UR14][R28.64+0x19], R21 ;  /* 0x000019151c00a986 */ /* 0x0007e2000c10110e */
[C---:B------:R-:W-:Y:S02]  /*d870*/  ISETP.LT.OR P2, PT, R41.reuse, 0x22, !P1 ;  /* 0x000000222900780c */ /* 0x040fe40004f41670 */
[----:B0-----:R-:W-:Y:S01]  /*d880*/  F2FP.SATFINITE.E5M2.F32.PACK_AB_MERGE_C R25, RZ, R22, RZ ;  /* 0x00000016ff19723e */ /* 0x001fe200048060ff */
[----:B------:R-:W2:Y:S04]  /*d890*/  LDL.LU R222, [R1+0x1c] ;  /* 0x00001c0001de7983 */ /* 0x000ea80000300800 */
[----:B------:R-:W-:Y:S01]  /*d8a0*/  @!P3 STG.E.U8 desc[UR14][R28.64+0x18], R25 ;  /* 0x000018191c00b986 */ /* 0x000fe2000c10110e */
[C---:B------:R-:W-:Y:S02]  /*d8b0*/  ISETP.LT.OR P3, PT, R41.reuse, 0x21, !P1 ;  /* 0x000000212900780c */ /* 0x040fe40004f61670 */
[----:B-1----:R-:W-:Y:S01]  /*d8c0*/  F2FP.SATFINITE.E5M2.F32.PACK_AB_MERGE_C R23, RZ, R18, RZ ;  /* 0x00000012ff17723e */ /* 0x002fe200048060ff */
[----:B------:R-:W-:Y:S01]  /*d8d0*/  @!P5 STG.E.U8 desc[UR14][R30.64+0x18], R27 ;  /* 0x0000181b1e00d986 */ /* 0x000fe2000c10110e */
[----:B------:R-:W-:-:S02]  /*d8e0*/  ISETP.LT.OR P5, PT, R41, 0x21, !P0 ;  /* 0x000000212900780c */ /* 0x000fc400047a1670 */
[----:B---3--:R-:W-:Y:S01]  /*d8f0*/  F2FP.SATFINITE.E5M2.F32.PACK_AB_MERGE_C R21, RZ, R16, RZ ;  /* 0x00000010ff15723e */ /* 0x008fe200048060ff */
[----:B------:R0:W-:Y:S01]  /*d900*/  @!P6 STG.E.U8 desc[UR14][R30.64+0x19], R19 ;  /* 0x000019131e00e986 */ /* 0x0001e2000c10110e */
[----:B------:R-:W-:-:S03]  /*d910*/  ISETP.LT.OR P6, PT, R41, 0x22, !P0 ;  /* 0x000000222900780c */ /* 0x000fc600047c1670 */
[----:B------:R1:W-:Y:S01]  /*d920*/  @!P2 STG.E.U8 desc[UR14][R28.64+0x21], R17 ;  /* 0x000021111c00a986 */ /* 0x0003e2000c10110e */
[----:B------:R-:W-:-:S03]  /*d930*/  ISETP.LT.OR P2, PT, R41, 0x2a, !P1 ;  /* 0x0000002a2900780c */ /* 0x000fc60004f41670 */
[----:B------:R-:W-:Y:S01]  /*d940*/  @!P3 STG.E.U8 desc[UR14][R28.64+0x20], R23 ;  /* 0x000020171c00b986 */ /* 0x000fe2000c10110e */
[----:B------:R-:W-:-:S03]  /*d950*/  ISETP.LT.OR P3, PT, R41, 0x29, !P1 ;  /* 0x000000292900780c */ /* 0x000fc60004f61670 */
[----:B------:R-:W-:Y:S01]  /*d960*/  @!P5 STG.E.U8 desc[UR14][R30.64+0x20], R21 ;  /* 0x000020151e00d986 */ /* 0x000fe2000c10110e */
[C---:B------:R-:W-:Y:S02]  /*d970*/  ISETP.LT.OR P5, PT, R41.reuse, 0x29, !P0 ;  /* 0x000000292900780c */ /* 0x040fe400047a1670 */
[----:B0-----:R-:W-:Y:S01]  /*d980*/  F2FP.SATFINITE.E5M2.F32.PACK_AB_MERGE_C R19, RZ, R14, RZ ;  /* 0x0000000eff13723e */ /* 0x001fe200048060ff */
[----:B------:R0:W-:Y:S01]  /*d990*/  @!P6 STG.E.U8 desc[UR14][R30.64+0x21], R15 ;  /* 0x0000210f1e00e986 */ /* 0x0001e2000c10110e */
[C---:B------:R-:W-:Y:S02]  /*d9a0*/  ISETP.LT.OR P6, PT, R41.reuse, 0x2a, !P0 ;  /* 0x0000002a2900780c */ /* 0x040fe400047c1670 */
[----:B-1----:R-:W-:Y:S01]  /*d9b0*/  F2FP.SATFINITE.E5M2.F32.PACK_AB_MERGE_C R17, RZ, R12, RZ ;  /* 0x0000000cff11723e */ /* 0x002fe200048060ff */
        /* <DEDUP_REMOVED lines=15> */
[----:B0-----:R-:W-:Y:S02]  /*dab0*/  F2FP.SATFINITE.E5M2.F32.PACK_AB_MERGE_C R11, RZ, R6, RZ ;  /* 0x00000006ff0b723e */ /* 0x001fe400048060ff */
[C---:B------:R-:W-:Y:S01]  /*dac0*/  ISETP.LT.OR P5, PT, R41.reuse, 0x39, !P0 ;  /* 0x000000392900780c */ /* 0x040fe200047a1670 */
[----:B------:R0:W-:Y:S01]  /*dad0*/  @!P6 STG.E.U8 desc[UR14][R30.64+0x31], R7 ;  /* 0x000031071e00e986 */ /* 0x0001e2000c10110e */
[----:B-1----:R-:W-:Y:S02]  /*dae0*/  F2FP.SATFINITE.E5M2.F32.PACK_AB_MERGE_C R9, RZ, R4, RZ ;  /* 0x00000004ff09723e */ /* 0x002fe400048060ff */
[----:B------:R-:W-:Y:S01]  /*daf0*/  ISETP.LT.OR P6, PT, R41, 0x3a, !P0 ;  /* 0x0000003a2900780c */ /* 0x000fe200047c1670 */
[----:B------:R1:W-:Y:S04]  /*db00*/  @!P2 STG.E.U8 desc[UR14][R28.64+0x39], R5 ;  /* 0x000039051c00a986 */ /* 0x0003e8000c10110e */
[----:B------:R3:W-:Y:S01]  /*db10*/  @!P3 STG.E.U8 desc[UR14][R28.64+0x38], R11 ;  /* 0x0000380b1c00b986 */ /* 0x0007e2000c10110e */
[----:B------:R-:W-:Y:S01]  /*db20*/  FMUL R4, R227, UR20 ;  /* 0x00000014e3047c20 */ /* 0x000fe20008400000 */
[----:B------:R-:W-:-:S02]  /*db30*/  ISETP.LT.OR P3, PT, R41, 0x41, !P1 ;  /* 0x000000412900780c */ /* 0x000fc40004f61670 */
[----:B0-----:R-:W-:Y:S02]  /*db40*/  F2FP.SATFINITE.E5M2.F32.PACK_AB_MERGE_C R7, RZ, R3, RZ ;  /* 0x00000003ff07723e */ /* 0x001fe400048060ff */
[----:B-1----:R-:W-:Y:S01]  /*db50*/  F2FP.SATFINITE.E5M2.F32.PACK_AB_MERGE_C R5, RZ, R0, RZ ;  /* 0x00000000ff05723e */ /* 0x002fe200048060ff */
[----:B------:R-:W-:Y:S01]  /*db60*/  FMUL R0, R223, UR20 ;  /* 0x00000014df007c20 */ /* 0x000fe20008400000 */
[----:B------:R-:W-:Y:S01]  /*db70*/  ISETP.LT.OR P2, PT, R41, 0x42, !P1 ;  /* 0x000000422900780c */ /* 0x000fe20004f41670 */
[----:B------:R-:W2:Y:S01]  /*db80*/  LDL.LU R223, [R1+0x20] ;  /* 0x0000200001df7983 */ /* 0x000ea20000300800 */
[----:B---3--:R-:W-:Y:S02]  /*db90*/  F2FP.SATFINITE.E5M2.F32.PACK_AB_MERGE_C R11, RZ, R2, RZ ;  /* 0x00000002ff0b723e */ /* 0x008fe400048060ff */
[----:B------:R-:W-:Y:S01]  /*dba0*/  F2FP.SATFINITE.E5M2.F32.PACK_AB_MERGE_C R13, RZ, R0, RZ ;  /* 0x00000000ff0d723e */ /* 0x000fe200048060ff */
[----:B----4-:R-:W-:Y:S01]  /*dbb0*/  FMUL R0, R225, UR20 ;  /* 0x00000014e1007c20 */ /* 0x010fe20008400000 */
[----:B------:R-:W-:Y:S01]  /*dbc0*/  FMUL R2, R224, UR20 ;  /* 0x00000014e0027c20 */ /* 0x000fe20008400000 */
[----:B------:R-:W3:Y:S04]  /*dbd0*/  LDL.LU R225, [R1+0x24] ;  /* 0x0000240001e17983 */ /* 0x000ee80000300800 */
[----:B------:R-:W4:Y:S01]  /*dbe0*/  LDL.LU R224, [R1+0x28] ;  /* 0x0000280001e07983 */ /* 0x000f220000300800 */
[----:B------:R-:W-:-:S03]  /*dbf0*/  FMUL R3, R226, UR20 ;  /* 0x00000014e2037c20 */ /* 0x000fc60008400000 */
[----:B------:R-:W4:Y:S04]  /*dc00*/  LDL.LU R226, [R1+0x2c] ;  /* 0x00002c0001e27983 */ /* 0x000f280000300800 */
[----:B------:R-:W4:Y:S04]  /*dc10*/  LDL.LU R227, [R1+0x30] ;  /* 0x0000300001e37983 */ /* 0x000f280000300800 */
[----:B------:R-:W-:Y:S01]  /*dc20*/  @!P5 STG.E.U8 desc[UR14][R30.64+0x38], R9 ;  /* 0x000038091e00d986 */ /* 0x000fe2000c10110e */
[----:B------:R-:W-:-:S03]  /*dc30*/  ISETP.LT.OR P5, PT, R41, 0x41, !P0 ;  /* 0x000000412900780c */ /* 0x000fc600047a1670 */
[----:B------:R0:W-:Y:S01]  /*dc40*/  @!P6 STG.E.U8 desc[UR14][R30.64+0x39], R7 ;  /* 0x000039071e00e986 */ /* 0x0001e2000c10110e */
[----:B------:R-:W-:-:S03]  /*dc50*/  ISETP.LT.OR P6, PT, R41, 0x42, !P0 ;  /* 0x000000422900780c */ /* 0x000fc600047c1670 */
[----:B------:R-:W-:Y:S01]  /*dc60*/  @!P3 STG.E.U8 desc[UR14][R28.64+0x40], R11 ;  /* 0x0000400b1c00b986 */ /* 0x000fe2000c10110e */
[----:B------:R-:W-:-:S03]  /*dc70*/  ISETP.LT.OR P3, PT, R41, 0x49, !P1 ;  /* 0x000000492900780c */ /* 0x000fc60004f61670 */
[----:B------:R1:W-:Y:S01]  /*dc80*/  @!P2 STG.E.U8 desc[UR14][R28.64+0x41], R5 ;  /* 0x000041051c00a986 */ /* 0x0003e2000c10110e */
[----:B0-----:R-:W-:-:S03]  /*dc90*/  F2FP.SATFINITE.E5M2.F32.PACK_AB_MERGE_C R7, RZ, R0, RZ ;  /* 0x00000000ff07723e */ /* 0x001fc600048060ff */
[----:B------:R-:W-:Y:S01]  /*dca0*/  @!P5 STG.E.U8 desc[UR14][R30.64+0x40], R13 ;  /* 0x0000400d1e00d986 */ /* 0x000fe2000c10110e */
[C---:B------:R-:W-:Y:S02]  /*dcb0*/  ISETP.LT.OR P2, PT, R41.reuse, 0x4a, !P1 ;  /* 0x0000004a2900780c */ /* 0x040fe40004f41670 */
[----:B-1----:R-:W-:Y:S01]  /*dcc0*/  F2FP.SATFINITE.E5M2.F32.PACK_AB_MERGE_C R5, RZ, R2, RZ ;  /* 0x00000002ff05723e */ /* 0x002fe200048060ff */
[----:B------:R0:W-:Y:S01]  /*dcd0*/  @!P6 STG.E.U8 desc[UR14][R30.64+0x41], R7 ;  /* 0x000041071e00e986 */ /* 0x0001e2000c10110e */
[C---:B------:R-:W-:Y:S02]  /*dce0*/  ISETP.LT.OR P5, PT, R41.reuse, 0x49, !P0 ;  /* 0x000000492900780c */ /* 0x040fe400047a1670 */
[C---:B------:R-:W-:Y:S01]  /*dcf0*/  ISETP.LT.OR P6, PT, R41.reuse, 0x4a, !P0 ;  /* 0x0000004a2900780c */ /* 0x040fe200047c1670 */
[----:B------:R1:W-:Y:S01]  /*dd00*/  @!P3 STG.E.U8 desc[UR14][R28.64+0x48], R5 ;  /* 0x000048051c00b986 */ /* 0x0003e2000c10110e */
[----:B------:R-:W-:Y:S02]  /*dd10*/  ISETP.LT.OR P3, PT, R41, 0x51, !P1 ;  /* 0x000000512900780c */ /* 0x000fe40004f61670 */
[----:B------:R-:W-:-:S02]  /*dd20*/  F2FP.SATFINITE.E5M2.F32.PACK_AB_MERGE_C R9, RZ, R3, RZ ;  /* 0x00000003ff09723e */ /* 0x000fc400048060ff */
[----:B------:R-:W-:-:S03]  /*dd30*/  F2FP.SATFINITE.E5M2.F32.PACK_AB_MERGE_C R11, RZ, R4, RZ ;  /* 0x00000004ff0b723e */ /* 0x000fc600048060ff */
[----:B------:R1:W-:Y:S04]  /*dd40*/  @!P2 STG.E.U8 desc[UR14][R28.64+0x49], R9 ;  /* 0x000049091c00a986 */ /* 0x0003e8000c10110e */
[----:B------:R-:W-:Y:S01]  /*dd50*/  @!P5 STG.E.U8 desc[UR14][R30.64+0x48], R11 ;  /* 0x0000480b1e00d986 */ /* 0x000fe2000c10110e */
[----:B------:R-:W-:-:S03]  /*dd60*/  FMUL R0, R221, UR20 ;  /* 0x00000014dd007c20 */ /* 0x000fc60008400000 */
[----:B------:R-:W4:Y:S02]  /*dd70*/  LDL.LU R221, [R1+0x34] ;  /* 0x0000340001dd7983 */ /* 0x000f240000300800 */
[----:B0-----:R-:W-:-:S05]  /*dd80*/  F2FP.SATFINITE.E5M2.F32.PACK_AB_MERGE_C R7, RZ, R0, RZ ;  /* 0x00000000ff07723e */ /* 0x001fca00048060ff */
[----:B------:R-:W-:Y:S01]  /*dd90*/  @!P6 STG.E.U8 desc[UR14][R30.64+0x49], R7 ;  /* 0x000049071e00e986 */ /* 0x000fe2000c10110e */
[----:B--2---:R-:W-:-:S03]  /*dda0*/  FMUL R2, R220, UR20 ;  /* 0x00000014dc027c20 */ /* 0x004fc60008400000 */
[----:B------:R-:W2:Y:S02]  /*ddb0*/  LDL.LU R220, [R1+0x38] ;  /* 0x0000380001dc7983 */ /* 0x000ea40000300800 */
[----:B-1----:R-:W-:-:S05]  /*ddc0*/  F2FP.SATFINITE.E5M2.F32.PACK_AB_MERGE_C R5, RZ, R2, RZ ;  /* 0x00000002ff05723e */ /* 0x002fca00048060ff */
[----:B------:R0:W-:Y:S01]  /*ddd0*/  @!P3 STG.E.U8 desc[UR14][R28.64+0x50], R5 ;  /* 0x000050051c00b986 */ /* 0x0001e2000c10110e */
[----:B------:R-:W-:-:S03]  /*dde0*/  FMUL R3, R222, UR20 ;  /* 0x00000014de037c20 */ /* 0x000fc60008400000 */
[----:B------:R-:W2:Y:S02]  /*ddf0*/  LDL.LU R222, [R1+0x3c] ;  /* 0x00003c0001de7983 */ /* 0x000ea40000300800 */
[----:B------:R-:W-:Y:S01]  /*de00*/  F2FP.SATFINITE.E5M2.F32.PACK_AB_MERGE_C R9, RZ, R3, RZ ;  /* 0x00000003ff09723e */ /* 0x000fe200048060ff */
[----:B------:R-:W-:Y:S02]  /*de10*/  FMUL R0, R223, UR20 ;  /* 0x00000014df007c20 */ /* 0x000fe40008400000 */
[----:B------:R-:W2:Y:S03]  /*de20*/  LDL.LU R223, [R1+0x40] ;  /* 0x0000400001df7983 */ /* 0x000ea60000300800 */
[----:B------:R-:W-:Y:S01]  /*de30*/  F2FP.SATFINITE.E5M2.F32.PACK_AB_MERGE_C R13, RZ, R0, RZ ;  /* 0x00000000ff0d723e */ /* 0x000fe200048060ff */
[----:B---3--:R-:W-:Y:S02]  /*de40*/  FMUL R2, R225, UR20 ;  /* 0x00000014e1027c20 */ /* 0x008fe40008400000 */
[----:B------:R-:W3:Y:S01]  /*de50*/  LDL.LU R225, [R1+0x44] ;  /* 0x0000440001e17983 */ /* 0x000ee20000300800 */
[----:B----4-:R-:W-:-:S03]  /*de60*/  FMUL R0, R224, UR20 ;  /* 0x00000014e0007c20 */ /* 0x010fc60008400000 */
[----:B------:R-:W4:Y:S01]  /*de70*/  LDL.LU R224, [R1+0x48] ;  /* 0x0000480001e07983 */ /* 0x000f220000300800 */
[----:B------:R-:W-:Y:S01]  /*de80*/  FMUL R3, R226, UR20 ;  /* 0x00000014e2037c20 */ /* 0x000fe20008400000 */
[----:B0-----:R-:W-:Y:S02]  /*de90*/  F2FP.SATFINITE.E5M2.F32.PACK_AB_MERGE_C R5, RZ, R0, RZ ;  /* 0x00000000ff05723e */ /* 0x001fe400048060ff */
[----:B------:R-:W4:Y:S01]  /*dea0*/  LDL.LU R226, [R1+0x4c] ;  /* 0x00004c0001e27983 */ /* 0x000f220000300800 */
[----:B------:R-:W-:-:S03]  /*deb0*/  FMUL R0, R227, UR20 ;  /* 0x00000014e3007c20 */ /* 0x000fc60008400000 */
[----:B------:R-:W4:Y:S01]  /*dec0*/  LDL.LU R227, [R1+0x50] ;  /* 0x0000500001e37983 */ /* 0x000f220000300800 */
[C---:B------:R-:W-:Y:S02]  /*ded0*/  ISETP.LT.OR P2, PT, R41.reuse, 0x52, !P1 ;  /* 0x000000522900780c */ /* 0x040fe40004f41670 */
[C---:B------:R-:W-:Y:S01]  /*dee0*/  ISETP.LT.OR P6, PT, R41.reuse, 0x52, !P0 ;  /* 0x000000522900780c */ /* 0x040fe200047c1670 */
[----:B------:R-:W4:Y:S01]  /*def0*/  LDL.LU R219, [R1+0x54] ;  /* 0x0000540001db7983 */ /* 0x000f220000300800 */
[C---:B------:R-:W-:Y:S02]  /*df00*/  ISETP.LT.OR P5, PT, R41.reuse, 0x51, !P0 ;  /* 0x000000512900780c */ /* 0x040fe400047a1670 */
[----:B------:R-:W-:Y:S02]  /*df10*/  ISETP.LT.OR P3, PT, R41, 0x59, !P1 ;  /* 0x000000592900780c */ /* 0x000fe40004f61670 */
[----:B------:R-:W-:Y:S02]  /*df20*/  F2FP.SATFINITE.E5M2.F32.PACK_AB_MERGE_C R7, RZ, R2, RZ ;  /* 0x00000002ff07723e */ /* 0x000fe400048060ff */
[----:B------:R-:W-:-:S03]  /*df30*/  F2FP.SATFINITE.E5M2.F32.PACK_AB_MERGE_C R11, RZ, R0, RZ ;  /* 0x00000000ff0b723e */ /* 0x000fc600048060ff */
[----:B------:R0:W-:Y:S01]  /*df40*/  @!P2 STG.E.U8 desc[UR14][R28.64+0x51], R9 ;  /* 0x000051091c00a986 */ /* 0x0001e2000c10110e */
[----:B------:R-:W-:-:S03]  /*df50*/  ISETP.LT.OR P2, PT, R41, 0x5a, !P1 ;  /* 0x0000005a2900780c */ /* 0x000fc60004f41670 */
[----:B------:R-:W-:Y:S01]  /*df60*/  @!P6 STG.E.U8 desc[UR14][R30.64+0x51], R7 ;  /* 0x000051071e00e986 */ /* 0x000fe2000c10110e */
[----:B------:R-:W-:-:S03]  /*df70*/  ISETP.LT.OR P6, PT, R41, 0x5a, !P0 ;  /* 0x0000005a2900780c */ /* 0x000fc600047c1670 */
[----:B------:R-:W-:Y:S01]  /*df80*/  @!P5 STG.E.U8 desc[UR14][R30.64+0x50], R13 ;  /* 0x0000500d1e00d986 */ /* 0x000fe2000c10110e */
[----:B0-----:R-:W-:-:S03]  /*df90*/  F2FP.SATFINITE.E5M2.F32.PACK_AB_MERGE_C R9, RZ, R3, RZ ;  /* 0x00000003ff09723e */ /* 0x001fc600048060ff */
[----:B------:R0:W-:Y:S04]  /*dfa0*/  @!P3 STG.E.U8 desc[UR14][R28.64+0x58], R5 ;  /* 0x000058051c00b986 */ /* 0x0001e8000c10110e */
[----:B------:R1:W-:Y:S01]  /*dfb0*/  @!P2 STG.E.U8 desc[UR14][R28.64+0x59], R9 ;  /* 0x000059091c00a986 */ /* 0x0003e2000c10110e */
[----:B------:R-:W-:-:S03]  /*dfc0*/  FMUL R0, R221, UR20 ;  /* 0x00000014dd007c20 */ /* 0x000fc60008400000 */
[----:B------:R-:W4:Y:S02]  /*dfd0*/  LDL.LU R221, [R1+0x58] ;  /* 0x0000580001dd7983 */ /* 0x000f240000300800 */
[----:B0-----:R-:W-:-:S05]  /*dfe0*/  F2FP.SATFINITE.E5M2.F32.PACK_AB_MERGE_C R5, RZ, R0, RZ ;  /* 0x00000000ff05723e */ /* 0x001fca00048060ff */
[----:B------:R0:W-:Y:S01]  /*dff0*/  @!P6 STG.E.U8 desc[UR14][R30.64+0x59], R5 ;  /* 0x000059051e00e986 */ /* 0x0001e2000c10110e */
[----:B--2---:R-:W-:-:S03]  /*e000*/  FMUL R2, R220, UR20 ;  /* 0x00000014dc027c20 */ /* 0x004fc60008400000 */
[----:B------:R-:W2:Y:S02]  /*e010*/  LDL.LU R220, [R1+0x5c] ;  /* 0x00005c0001dc7983 */ /* 0x000ea40000300800 */
[----:B------:R-:W-:Y:S01]  /*e020*/  F2FP.SATFINITE.E5M2.F32.PACK_AB_MERGE_C R7, RZ, R2, RZ ;  /* 0x00000002ff07723e */ /* 0x000fe200048060ff */
[----:B------:R-:W-:Y:S02]  /*e030*/  FMUL R3, R222, UR20 ;  /* 0x00000014de037c20 */ /* 0x000fe40008400000 */
[----:B------:R-:W2:Y:S03]  /*e040*/  LDL.LU R222, [R1+0x60] ;  /* 0x0000600001de7983 */ /* 0x000ea60000300800 */
[----:B-1----:R-:W-:Y:S01]  /*e050*/  F2FP.SATFINITE.E5M2.F32.PACK_AB_MERGE_C R9, RZ, R3, RZ ;  /* 0x00000003ff09723e */ /* 0x002fe200048060ff */
[----:B------:R-:W-:Y:S02]  /*e060*/  FMUL R4, R223, UR20 ;  /* 0x00000014df047c20 */ /* 0x000fe40008400000 */
[----:B------:R-:W2:Y:S01]  /*e070*/  LDL.LU R223, [R1+0x64] ;  /* 0x0000640001df7983 */ /* 0x000ea20000300800 */
[----:B---3--:R-:W-:-:S03]  /*e080*/  FMUL R0, R225, UR20 ;  /* 0x00000014e1007c20 */ /* 0x008fc60008400000 */
[----:B------:R-:W3:Y:S01]  /*e090*/  LDL.LU R225, [R1+0x68] ;  /* 0x0000680001e17983 */ /* 0x000ee20000300800 */
[----:B----4-:R-:W-:Y:S01]  /*e0a0*/  FMUL R2, R224, UR20 ;  /* 0x00000014e0027c20 */ /* 0x010fe20008400000 */
[----:B0-----:R-:W-:Y:S02]  /*e0b0*/  F2FP.SATFINITE.E5M2.F32.PACK_AB_MERGE_C R5, RZ, R0, RZ ;  /* 0x00000000ff05723e */ /* 0x001fe400048060ff */
[----:B------:R-:W4:Y:S01]  /*e0c0*/  LDL.LU R224, [R1+0x6c] ;  /* 0x00006c0001e07983 */ /* 0x000f220000300800 */
[----:B------:R-:W-:-:S03]  /*e0d0*/  FMUL R3, R226, UR20 ;  /* 0x00000014e2037c20 */ /* 0x000fc60008400000 */
[----:B------:R-:W4:Y:S01]  /*e0e0*/  LDL.LU R226, [R1+0x70] ;  /* 0x0000700001e27983 */ /* 0x000f220000300800 */
[----:B------:R-:W-:-:S03]  /*e0f0*/  FMUL R0, R227, UR20 ;  /* 0x00000014e3007c20 */ /* 0x000fc60008400000 */
[----:B------:R-:W4:Y:S01]  /*e100*/  LDL.LU R227, [R1+0x74] ;  /* 0x0000740001e37983 */ /* 0x000f220000300800 */
[C---:B------:R-:W-:Y:S02]  /*e110*/  ISETP.LT.OR P5, PT, R41.reuse, 0x59, !P0 ;  /* 0x000000592900780c */ /* 0x040fe400047a1670 */
[C---:B------:R-:W-:Y:S02]  /*e120*/  ISETP.LT.OR P2, PT, R41.reuse, 0x62, !P1 ;  /* 0x000000622900780c */ /* 0x040fe40004f41670 */
[C---:B------:R-:W-:Y:S02]  /*e130*/  ISETP.LT.OR P3, PT, R41.reuse, 0x61, !P1 ;  /* 0x000000612900780c */ /* 0x040fe40004f61670 */
[----:B------:R-:W-:-:S07]  /*e140*/  ISETP.LT.OR P6, PT, R41, 0x62, !P0 ;  /* 0x000000622900780c */ /* 0x000fce00047c1670 */
[----:B------:R-:W-:Y:S01]  /*e150*/  @!P5 STG.E.U8 desc[UR14][R30.64+0x58], R11 ;  /* 0x0000580b1e00d986 */ /* 0x000fe2000c10110e */
[----:B------:R-:W-:-:S03]  /*e160*/  ISETP.LT.OR P5, PT, R41, 0x61, !P0 ;  /* 0x000000612900780c */ /* 0x000fc600047a1670 */
[----:B------:R0:W-:Y:S01]  /*e170*/  @!P2 STG.E.U8 desc[UR14][R28.64+0x61], R9 ;  /* 0x000061091c00a986 */ /* 0x0001e2000c10110e */
[----:B------:R-:W-:-:S03]  /*e180*/  ISETP.LT.OR P2, PT, R41, 0x6a, !P1 ;  /* 0x0000006a2900780c */ /* 0x000fc60004f41670 */
[----:B------:R1:W-:Y:S01]  /*e190*/  @!P3 STG.E.U8 desc[UR14][R28.64+0x60], R7 ;  /* 0x000060071c00b986 */ /* 0x0003e2000c10110e */
[----:B------:R-:W-:Y:S02]  /*e1a0*/  ISETP.LT.OR P3, PT, R41, 0x69, !P1 ;  /* 0x000000692900780c */ /* 0x000fe40004f61670 */
[----:B------:R-:W-:Y:S01]  /*e1b0*/  F2FP.SATFINITE.E5M2.F32.PACK_AB_MERGE_C R13, RZ, R4, RZ ;  /* 0x00000004ff0d723e */ /* 0x000fe200048060ff */
[----:B------:R1:W-:Y:S01]  /*e1c0*/  @!P6 STG.E.U8 desc[UR14][R30.64+0x61], R5 ;  /* 0x000061051e00e986 */ /* 0x0003e2000c10110e */
[----:B0-----:R-:W-:-:S03]  /*e1d0*/  F2FP.SATFINITE.E5M2.F32.PACK_AB_MERGE_C R9, RZ, R3, RZ ;  /* 0x00000003ff09723e */ /* 0x001fc600048060ff */
[----:B------:R-:W-:Y:S01]  /*e1e0*/  @!P5 STG.E.U8 desc[UR14][R30.64+0x60], R13 ;  /* 0x0000600d1e00d986 */ /* 0x000fe2000c10110e */
[----:B-1----:R-:W-:-:S03]  /*e1f0*/  F2FP.SATFINITE.E5M2.F32.PACK_AB_MERGE_C R7, RZ, R2, RZ ;  /* 0x00000002ff07723e */ /* 0x002fc600048060ff */
[----:B------:R-:W-:Y:S01]  /*e200*/  @!P2 STG.E.U8 desc[UR14][R28.64+0x69], R9 ;  /* 0x000069091c00a986 */ /* 0x000fe2000c10110e */
[C---:B------:R-:W-:Y:S02]  /*e210*/  ISETP.LT.OR P5, PT, R41.reuse, 0x69, !P0 ;  /* 0x000000692900780c */ /* 0x040fe400047a1670 */
[C---:B------:R-:W-:Y:S01]  /*e220*/  ISETP.LT.OR P6, PT, R41.reuse, 0x6a, !P0 ;  /* 0x0000006a2900780c */ /* 0x040fe200047c1670 */
[----:B------:R0:W-:Y:S01]  /*e230*/  @!P3 STG.E.U8 desc[UR14][R28.64+0x68], R7 ;  /* 0x000068071c00b986 */ /* 0x0001e2000c10110e */
[----:B------:R-:W-:Y:S01]  /*e240*/  ISETP.LT.OR P2, PT, R41, 0x72, !P1 ;  /* 0x000000722900780c */ /* 0x000fe20004f41670 */
[----:B------:R-:W-:Y:S01]  /*e250*/  FMUL R2, R219, UR20 ;  /* 0x00000014db027c20 */ /* 0x000fe20008400000 */
[----:B------:R-:W-:Y:S02]  /*e260*/  ISETP.LT.OR P3, PT, R41, 0x71, !P1 ;  /* 0x000000712900780c */ /* 0x000fe40004f61670 */
[----:B------:R-:W-:Y:S02]  /*e270*/  F2FP.SATFINITE.E5M2.F32.PACK_AB_MERGE_C R11, RZ, R0, RZ ;  /* 0x00000000ff0b723e */ /* 0x000fe400048060ff */
[----:B------:R-:W-:-:S03]  /*e280*/  F2FP.SATFINITE.E5M2.F32.PACK_AB_MERGE_C R5, RZ, R2, RZ ;  /* 0x00000002ff05723e */ /* 0x000fc600048060ff */
[----:B------:R-:W-:Y:S01]  /*e290*/  @!P5 STG.E.U8 desc[UR14][R30.64+0x68], R11 ;  /* 0x0000680b1e00d986 */ /* 0x000fe2000c10110e */
[----:B------:R-:W-:-:S03]  /*e2a0*/  ISETP.LT.OR P5, PT, R41, 0x71, !P0 ;  /* 0x000000712900780c */ /* 0x000fc600047a1670 */
[----:B------:R-:W-:Y:S01]  /*e2b0*/  @!P6 STG.E.U8 desc[UR14][R30.64+0x69], R5 ;  /* 0x000069051e00e986 */ /* 0x000fe2000c10110e */
[----:B------:R-:W-:Y:S01]  /*e2c0*/  ISETP.LT.OR P6, PT, R41, 0x72, !P0 ;  /* 0x000000722900780c */ /* 0x000fe200047c1670 */
[----:B------:R-:W-:-:S05]  /*e2d0*/  FMUL R0, R221, UR20 ;  /* 0x00000014dd007c20 */ /* 0x000fca0008400000 */
[----:B0-----:R-:W-:-:S05]  /*e2e0*/  F2FP.SATFINITE.E5M2.F32.PACK_AB_MERGE_C R7, RZ, R0, RZ ;  /* 0x00000000ff07723e */ /* 0x001fca00048060ff */
[----:B------:R0:W-:Y:S01]  /*e2f0*/  @!P3 STG.E.U8 desc[UR14][R28.64+0x70], R7 ;  /* 0x000070071c00b986 */ /* 0x0001e2000c10110e */
[C---:B------:R-:W-:Y:S02]  /*e300*/  ISETP.LT.OR P3, PT, R41.reuse, 0x79, !P0 ;  /* 0x000000792900780c */ /* 0x040fe40004761670 */
[----:B------:R-:W-:Y:S01]  /*e310*/  ISETP.LT.OR P0, PT, R41, 0x7a, !P0 ;  /* 0x0000007a2900780c */ /* 0x000fe20004701670 */
[----:B--2---:R-:W-:-:S05]  /*e320*/  FMUL R3, R220, UR20 ;  /* 0x00000014dc037c20 */ /* 0x004fca0008400000 */
[----:B------:R-:W-:-:S05]  /*e330*/  F2FP.SATFINITE.E5M2.F32.PACK_AB_MERGE_C R9, RZ, R3, RZ ;  /* 0x00000003ff09723e */ /* 0x000fca00048060ff */
[----:B------:R1:W-:Y:S01]  /*e340*/  @!P2 STG.E.U8 desc[UR14][R28.64+0x71], R9 ;  /* 0x000071091c00a986 */ /* 0x0003e2000c10110e */
[C---:B------:R-:W-:Y:S02]  /*e350*/  ISETP.LT.OR P2, PT, R41.reuse, 0x79, !P1 ;  /* 0x000000792900780c */ /* 0x040fe40004f41670 */
[----:B------:R-:W-:Y:S01]  /*e360*/  ISETP.LT.OR P1, PT, R41, 0x7a, !P1 ;  /* 0x0000007a2900780c */ /* 0x000fe20004f21670 */
[----:B------:R-:W-:-:S05]  /*e370*/  FMUL R0, R222, UR20 ;  /* 0x00000014de007c20 */ /* 0x000fca0008400000 */
[----:B------:R-:W-:-:S05]  /*e380*/  F2FP.SATFINITE.E5M2.F32.PACK_AB_MERGE_C R13, RZ, R0, RZ ;  /* 0x00000000ff0d723e */ /* 0x000fca00048060ff */
[----:B------:R2:W-:Y:S01]  /*e390*/  @!P5 STG.E.U8 desc[UR14][R30.64+0x70], R13 ;  /* 0x0000700d1e00d986 */ /* 0x0005e2000c10110e */
[----:B------:R-:W-:Y:S01]  /*e3a0*/  FMUL R0, R223, UR20 ;  /* 0x00000014df007c20 */ /* 0x000fe20008400000 */
[----:B---3--:R-:W-:Y:S01]  /*e3b0*/  FMUL R2, R225, UR20 ;  /* 0x00000014e1027c20 */ /* 0x008fe20008400000 */
[----:B----4-:R-:W-:-:S03]  /*e3c0*/  FMUL R3, R224, UR20 ;  /* 0x00000014e0037c20 */ /* 0x010fc60008400000 */
[----:B0-----:R-:W-:Y:S01]  /*e3d0*/  F2FP.SATFINITE.E5M2.F32.PACK_AB_MERGE_C R7, RZ, R0, RZ ;  /* 0x00000000ff07723e */ /* 0x001fe200048060ff */
[----:B------:R-:W-:Y:S01]  /*e3e0*/  FMUL R4, R226, UR20 ;  /* 0x00000014e2047c20 */ /* 0x000fe20008400000 */
[----:B------:R-:W-:Y:S01]  /*e3f0*/  FMUL R5, R227, UR20 ;  /* 0x00000014e3057c20 */ /* 0x000fe20008400000 */
[----:B-1----:R-:W-:Y:S02]  /*e400*/  F2FP.SATFINITE.E5M2.F32.PACK_AB_MERGE_C R9, RZ, R2, RZ ;  /* 0x00000002ff09723e */ /* 0x002fe400048060ff */
[----:B------:R-:W-:Y:S02]  /*e410*/  F2FP.SATFINITE.E5M2.F32.PACK_AB_MERGE_C R3, RZ, R3, RZ ;  /* 0x00000003ff03723e */ /* 0x000fe400048060ff */
[----:B------:R-:W-:Y:S02]  /*e420*/  F2FP.SATFINITE.E5M2.F32.PACK_AB_MERGE_C R11, RZ, R4, RZ ;  /* 0x00000004ff0b723e */ /* 0x000fe400048060ff */
[----:B------:R-:W-:Y:S01]  /*e430*/  F2FP.SATFINITE.E5M2.F32.PACK_AB_MERGE_C R5, RZ, R5, RZ ;  /* 0x00000005ff05723e */ /* 0x000fe200048060ff */
[----:B------:R2:W-:Y:S04]  /*e440*/  @!P6 STG.E.U8 desc[UR14][R30.64+0x71], R7 ;  /* 0x000071071e00e986 */ /* 0x0005e8000c10110e */
[----:B------:R2:W-:Y:S04]  /*e450*/  @!P2 STG.E.U8 desc[UR14][R28.64+0x78], R9 ;  /* 0x000078091c00a986 */ /* 0x0005e8000c10110e */
[----:B------:R2:W-:Y:S04]  /*e460*/  @!P1 STG.E.U8 desc[UR14][R28.64+0x79], R3 ;  /* 0x000079031c009986 */ /* 0x0005e8000c10110e */
[----:B------:R2:W-:Y:S04]  /*e470*/  @!P3 STG.E.U8 desc[UR14][R30.64+0x78], R11 ;  /* 0x0000780b1e00b986 */ /* 0x0005e8000c10110e */
[----:B------:R2:W-:Y:S02]  /*e480*/  @!P0 STG.E.U8 desc[UR14][R30.64+0x79], R5 ;  /* 0x000079051e008986 */ /* 0x0005e4000c10110e */
.L_x_290:
[----:B------:R-:W-:Y:S05]  /*e490*/  BSYNC B0 ;  /* 0x0000000000007941 */ /* 0x000fea0003800000 */
.L_x_32:
[----:B0-2---:R-:W2:Y:S04]  /*e4a0*/  LDL.LU R3, [R1+0x78] ;  /* 0x0000780001037983 */ /* 0x005ea80000300800 */
[----:B-----5:R-:W2:Y:S01]  /*e4b0*/  LDL.LU R2, [R1+0x7c] ;  /* 0x00007c0001027983 */ /* 0x020ea20000300800 */
[----:B------:R-:W-:Y:S01]  /*e4c0*/  ULDC UR6, c[0x0][0xc] ;  /* 0x0000030000067ab9 */ /* 0x000fe20000000800 */
[----:B------:R-:W-:Y:S01]  /*e4d0*/  ULDC UR7, c[0x0][0x10] ;  /* 0x0000040000077ab9 */ /* 0x000fe20000000800 */
[----:B------:R-:W2:Y:S01]  /*e4e0*/  LDC R5, c[0x0][0x14] ;  /* 0x00000500ff057b82 */ /* 0x000ea20000000800 */
[----:B------:R-:W-:Y:S01]  /*e4f0*/  UIMAD.WIDE.U32 UR6, UR6, UR7, URZ ;  /* 0x00000007060672a5 */ /* 0x000fe2000f8e003f */
[----:B------:R-:W-:Y:S01]  /*e500*/  PRMT R0, RZ, 0x7610, R0 ;  /* 0x00007610ff007816 */ /* 0x000fe20000000000 */
[----:B------:R-:W-:-:S04]  /*e510*/  UMOV UR22, 0xffffffff ;  /* 0xffffffff00167882 */ /* 0x000fc80000000000 */
[----:B--2---:R-:W-:-:S04]  /*e520*/  IMAD.WIDE.U32 R2, R5, UR6, R2 ;  /* 0x0000000605027c25 */ /* 0x004fc8000f8e0002 */
[----:B------:R-:W-:Y:S01]  /*e530*/  IMAD R5, R5, UR7, RZ ;  /* 0x0000000705057c24 */ /* 0x000fe2000f8e02ff */
[----:B------:R-:W-:Y:S01]  /*e540*/  ULDC.64 UR6, c[0x0][0x650] ;  /* 0x0001940000067ab9 */ /* 0x000fe20000000a00 */
[----:B------:R-:W-:Y:S01]  /*e550*/  IMAD.MOV.U32 R19, RZ, RZ, R2 ;  /* 0x000000ffff137224 */ /* 0x000fe200078e0002 */
[----:B------:R-:W-:Y:S01]  /*e560*/  ISETP.GE.U32.AND P0, PT, R2, UR6, PT ;  /* 0x0000000602007c0c */ /* 0x000fe2000bf06070 */
[----:B------:R-:W-:Y:S02]  /*e570*/  IMAD.IADD R22, R3, 0x1, R5 ;  /* 0x0000000103167824 */ /* 0x000fe400078e0205 */
[----:B------:R-:W-:-:S03]  /*e580*/  IMAD.MOV.U32 R2, RZ, RZ, -0x1 ;  /* 0xffffffffff027424 */ /* 0x000fc600078e00ff */
[----:B------:R0:W-:Y:S01]  /*e590*/  STL [R1+0x78], R22 ;  /* 0x0000781601007387 */ /* 0x0001e20000100800 */
[----:B------:R-:W-:-:S03]  /*e5a0*/  ISETP.GE.U32.AND.EX P0, PT, R22, UR7, PT, P0 ;  /* 0x0000000716007c0c */ /* 0x000fc6000bf06100 */
[----:B------:R0:W-:Y:S04]  /*e5b0*/  STL [R1+0x7c], R19 ;  /* 0x00007c1301007387 */ /* 0x0001e80000100800 */
[----:B------:R0:W-:Y:S06]  /*e5c0*/  STL [R1+0x80], R2 ;  /* 0x0000800201007387 */ /* 0x0001ec0000100800 */
[----:B------:R-:W-:Y:S05]  /*e5d0*/  @P0 BRA `(.L_x_291) ;  /* 0x00000004006c0947 */ /* 0x000fea0003800000 */
[----:B------:R-:W2:Y:S01]  /*e5e0*/  S2R R14, SR_CTAID.X ;  /* 0x00000000000e7919 */ /* 0x000ea20000002500 */
[----:B------:R-:W5:Y:S01]  /*e5f0*/  LDC.64 R8, c[0x0][0x628] ;  /* 0x00018a00ff087b82 */ /* 0x000f620000000a00 */
[----:B------:R-:W-:Y:S01]  /*e600*/  ULDC UR6, c[0x0][0x150] ;  /* 0x0000540000067ab9 */ /* 0x000fe20000000800 */
[----:B------:R-:W-:Y:S01]  /*e610*/  IMAD.MOV.U32 R6, RZ, RZ, R19 ;  /* 0x000000ffff067224 */ /* 0x000fe200078e0013 */
[----:B------:R-:W0:Y:S01]  /*e620*/  S2R R16, SR_CTAID.Y ;  /* 0x0000000000107919 */ /* 0x000e220000002600 */
[----:B------:R-:W-:-:S04]  /*e630*/  IMAD.MOV.U32 R7, RZ, RZ, R22 ;  /* 0x000000ffff077224 */ /* 0x000fc800078e0016 */
[----:B------:R-:W0:Y:S08]  /*e640*/  LDC R17, c[0x0][0x144] ;  /* 0x00005100ff117b82 */ /* 0x000e300000000800 */
[----:B------:R-:W0:Y:S08]  /*e650*/  LDC R10, c[0x0][0x630] ;  /* 0x00018c00ff0a7b82 */ /* 0x000e300000000800 */
[----:B------:R-:W0:Y:S01]  /*e660*/  LDC.64 R12, c[0x0][0x620] ;  /* 0x00018800ff0c7b82 */ /* 0x000e220000000a00 */
[----:B-----5:R-:W-:-:S04]  /*e670*/  ISETP.NE.U32.AND P0, PT, R8, RZ, PT ;  /* 0x000000ff0800720c */ /* 0x020fc80003f05070 */
[----:B------:R-:W-:Y:S02]  /*e680*/  ISETP.NE.AND.EX P0, PT, R9, RZ, PT, P0 ;  /* 0x000000ff0900720c */ /* 0x000fe40003f05300 */
[----:B--2---:R-:W-:-:S05]  /*e690*/  I2FP.F32.U32 R0, R14 ;  /* 0x0000000e00007245 */ /* 0x004fca0000201000 */
[----:B------:R-:W-:-:S04]  /*e6a0*/  FMUL R0, R0, UR6 ;  /* 0x0000000600007c20 */ /* 0x000fc80008400000 */
[----:B------:R2:W0:Y:S02]  /*e6b0*/  F2I.U32.TRUNC.NTZ R15, R0 ;  /* 0x00000000000f7305 */ /* 0x000424000020f000 */
[----:B------:R-:W-:Y:S05]  /*e6c0*/  @!P0 BRA `(.L_x_292) ;  /* 0x0000000000288947 */ /* 0x000fea0003800000 */
[----:B--2---:R-:W2:Y:S02]  /*e6d0*/  LDC R0, c[0x0][0x634] ;  /* 0x00018d00ff007b82 */ /* 0x004ea40000000800 */
[----:B--2---:R-:W-:-:S05]  /*e6e0*/  IADD3 R7, P0, R19, R0, RZ ;  /* 0x0000000013077210 */ /* 0x004fca0007f1e0ff */
[----:B------:R-:W-:-:S04]  /*e6f0*/  IMAD.X R11, RZ, RZ, R22, P0 ;  /* 0x000000ffff0b7224 */ /* 0x000fc800000e0616 */
[----:B0-----:R-:W-:-:S04]  /*e700*/  IMAD.WIDE.U32 R2, R11, R8, RZ ;  /* 0x000000080b027225 */ /* 0x001fc800078e00ff */
[----:B------:R-:W-:-:S04]  /*e710*/  IMAD.WIDE.U32 R4, P0, R7, R9, R2 ;  /* 0x0000000907047225 */ /* 0x000fc80007800002 */
[----:B------:R-:W-:-:S04]  /*e720*/  IMAD.WIDE.U32 R2, R7, R8, RZ ;  /* 0x0000000807027225 */ /* 0x000fc800078e00ff */
[----:B------:R-:W-:Y:S01]  /*e730*/  IMAD.X R7, RZ, RZ, RZ, P0 ;  /* 0x000000ffff077224 */ /* 0x000fe200000e06ff */
[----:B------:R-:W-:Y:S01]  /*e740*/  IADD3 RZ, P0, R3, R4, RZ ;  /* 0x0000000403ff7210 */ /* 0x000fe20007f1e0ff */
[----:B------:R-:W-:-:S04]  /*e750*/  IMAD.MOV.U32 R6, RZ, RZ, R5 ;  /* 0x000000ffff067224 */ /* 0x000fc800078e0005 */
[----:B------:R-:W-:-:S08]  /*e760*/  IMAD.WIDE.U32.X R6, R11, R9, R6, P0 ;  /* 0x000000090b067225 */ /* 0x000fd000000e0406 */
.L_x_292:
[-CC-:B0-----:R-:W-:Y:S01]  /*e770*/  SHF.R.U64 R24, R6, R10.reuse, R7.reuse ;  /* 0x0000000a06187219 */ /* 0x181fe20000001207 */
[----:B------:R-:W0:Y:S01]  /*e780*/  LDC.64 R20, c[0x0][0x640] ;  /* 0x00019000ff147b82 */ /* 0x000e220000000a00 */
[----:B--2---:R-:W-:Y:S01]  /*e790*/  SHF.R.U32.HI R0, RZ, R10, R7 ;  /* 0x0000000aff007219 */ /* 0x004fe20000011607 */
[----:B------:R-:W-:Y:S01]  /*e7a0*/  IMAD.MOV.U32 R2, RZ, RZ, R19 ;  /* 0x000000ffff027224 */ /* 0x000fe200078e0013 */
[----:B------:R-:W-:Y:S01]  /*e7b0*/  IADD3 R5, P0, RZ, -R24, RZ ;  /* 0x80000018ff057210 */ /* 0x000fe20007f1e0ff */
[----:B------:R-:W-:Y:S01]  /*e7c0*/  IMAD.MOV R15, RZ, RZ, -R15 ;  /* 0x000000ffff0f7224 */ /* 0x000fe200078e0a0f */
[----:B------:R-:W-:Y:S01]  /*e7d0*/  ULDC UR6, c[0x0][0x154] ;  /* 0x0000550000067ab9 */ /* 0x000fe20000000800 */
[----:B------:R-:W-:Y:S02]  /*e7e0*/  IMAD.MOV.U32 R7, RZ, RZ, 0x1 ;  /* 0x00000001ff077424 */ /* 0x000fe400078e00ff */
[----:B------:R-:W2:Y:S01]  /*e7f0*/  LDC R4, c[0x0][0x618] ;  /* 0x00018600ff047b82 */ /* 0x000ea20000000800 */
[----:B------:R-:W-:-:S02]  /*e800*/  IMAD.X R3, RZ, RZ, ~R0, P0 ;  /* 0x000000ffff037224 */ /* 0x000fc400000e0e00 */
[----:B------:R-:W-:Y:S02]  /*e810*/  IMAD R15, R17, R15, R14 ;  /* 0x0000000f110f7224 */ /* 0x000fe400078e020e */
[-C--:B------:R-:W-:Y:S02]  /*e820*/  IMAD R0, R3, R12.reuse, RZ ;  /* 0x0000000c03007224 */ /* 0x080fe400078e02ff */
[----:B------:R-:W-:Y:S01]  /*e830*/  IMAD.MOV.U32 R3, RZ, RZ, R22 ;  /* 0x000000ffff037224 */ /* 0x000fe200078e0016 */
[----:B------:R-:W5:Y:S01]  /*e840*/  LDC R6, c[0x0][0x608] ;  /* 0x00018200ff067b82 */ /* 0x000f620000000800 */
[----:B------:R-:W-:-:S04]  /*e850*/  IMAD.WIDE.U32 R2, R5, R12, R2 ;  /* 0x0000000c05027225 */ /* 0x000fc800078e0002 */
[----:B------:R-:W-:-:S03]  /*e860*/  IMAD R5, R5, R13, R0 ;  /* 0x0000000d05057224 */ /* 0x000fc600078e0200 */
[----:B------:R-:W1:Y:S01]  /*e870*/  LDC R18, c[0x0][0x658] ;  /* 0x00019600ff127b82 */ /* 0x000e620000000800 */
[----:B------:R-:W-:Y:S01]  /*e880*/  I2FP.F32.U32 R0, R16 ;  /* 0x0000001000007245 */ /* 0x000fe20000201000 */
[----:B------:R-:W-:Y:S01]  /*e890*/  IMAD.IADD R3, R3, 0x1, R5 ;  /* 0x0000000103037824 */ /* 0x000fe200078e0205 */
[----:B0-----:R-:W-:Y:S01]  /*e8a0*/  ISETP.NE.U32.AND P0, PT, R20, RZ, PT ;  /* 0x000000ff1400720c */ /* 0x001fe20003f05070 */
[----:B------:R-:W-:Y:S02]  /*e8b0*/  IMAD.MOV.U32 R5, RZ, RZ, -0x1 ;  /* 0xffffffffff057424 */ /* 0x000fe400078e00ff */
[----:B------:R-:W-:Y:S02]  /*e8c0*/  FMUL R0, R0, UR6 ;  /* 0x0000000600007c20 */ /* 0x000fe40008400000 */
[----:B------:R-:W0:Y:S01]  /*e8d0*/  LDC R13, c[0x0][0x148] ;  /* 0x00005200ff0d7b82 */ /* 0x000e220000000800 */
[----:B--2---:R-:W-:Y:S01]  /*e8e0*/  SHF.R.U64 R10, R2, R4, R3 ;  /* 0x00000004020a7219 */ /* 0x004fe20000001203 */
[----:B------:R2:W0:Y:S01]  /*e8f0*/  F2I.U32.TRUNC.NTZ R12, R0 ;  /* 0x00000000000c7305 */ /* 0x000422000020f000 */
[----:B------:R-:W-:-:S02]  /*e900*/  ISETP.NE.AND.EX P0, PT, R21, RZ, PT, P0 ;  /* 0x000000ff1500720c */ /* 0x000fc40003f05300 */
[----:B------:R-:W-:-:S03]  /*e910*/  SHF.R.U32.HI R3, RZ, R4, R3 ;  /* 0x00000004ff037219 */ /* 0x000fc60000011603 */
[----:B------:R-:W0:Y:S01]  /*e920*/  LDC R14, c[0x0][0x600] ;  /* 0x00018000ff0e7b82 */ /* 0x000e220000000800 */
[-CC-:B-----5:R-:W-:Y:S02]  /*e930*/  SHF.R.U64 R8, R10, R6.reuse, R3.reuse ;  /* 0x000000060a087219 */ /* 0x1a0fe40000001203 */
[----:B------:R-:W-:-:S05]  /*e940*/  SHF.R.U32.HI R3, RZ, R6, R3 ;  /* 0x00000006ff037219 */ /* 0x000fca0000011603 */
[----:B------:R-:W0:Y:S01]  /*e950*/  LDC R19, c[0x0][0x648] ;  /* 0x00019200ff137b82 */ /* 0x000e220000000800 */
[-CC-:B-1----:R-:W-:Y:S02]  /*e960*/  SHF.R.U64 R11, R8, R18.reuse, R3.reuse ;  /* 0x00000012080b7219 */ /* 0x182fe40000001203 */
[-C--:B------:R-:W-:Y:S02]  /*e970*/  SHF.L.U32 R5, R5, R18.reuse, RZ ;  /* 0x0000001205057219 */ /* 0x080fe400000006ff */
[-C--:B------:R-:W-:Y:S01]  /*e980*/  SHF.R.U32.HI R3, RZ, R18.reuse, R3 ;  /* 0x00000012ff037219 */ /* 0x080fe20000011603 */
[----:B------:R-:W-:Y:S01]  /*e990*/  IMAD.MOV.U32 R2, RZ, RZ, R11 ;  /* 0x000000ffff027224 */ /* 0x000fe200078e000b */
[----:B------:R-:W-:Y:S01]  /*e9a0*/  SHF.L.U32 R40, R7, R18, RZ ;  /* 0x0000001207287219 */ /* 0x000fe200000006ff */
[----:B------:R-:W1:Y:S01]  /*e9b0*/  LDC R22, c[0x0][0x638] ;  /* 0x00018e00ff167b82 */ /* 0x000e620000000800 */
[----:B------:R-:W-:-:S07]  /*e9c0*/  LOP3.LUT R17, RZ, R5, RZ, 0x33, !PT ;  /* 0x00000005ff117212 */ /* 0x000fce00078e33ff */
[----:B------:R-:W0:Y:S01]  /*e9d0*/  LDC R23, c[0x0][0x610] ;  /* 0x00018400ff177b82 */ /* 0x000e220000000800 */
[----:B--2---:R-:W-:Y:S05]  /*e9e0*/  @!P0 BRA `(.L_x_293) ;  /* 0x0000000000288947 */ /* 0x004fea0003800000 */
[----:B------:R-:W2:Y:S02]  /*e9f0*/  LDC R0, c[0x0][0x64c] ;  /* 0x00019300ff007b82 */ /* 0x000ea40000000800 */
[----:B--2---:R-:W-:-:S05]  /*ea00*/  IADD3 R7, P0, R11, R0, RZ ;  /* 0x000000000b077210 */ /* 0x004fca0007f1e0ff */
        /* <DEDUP_REMOVED lines=8> */
.L_x_293:
[----:B0-----:R-:W-:Y:S01]  /*ea90*/  SHF.R.U64 R0, R2, R19, R3 ;  /* 0x0000001302007219 */ /* 0x001fe20000001203 */
[----:B------:R-:W-:Y:S01]  /*eaa0*/  VIADD R3, R14, 0xffffffff ;  /* 0xffffffff0e037836 */ /* 0x000fe20000000000 */
[----:B------:R-:W-:Y:S01]  /*eab0*/  LOP3.LUT R5, R8, R17, RZ, 0xc0, !PT ;  /* 0x0000001108057212 */ /* 0x000fe200078ec0ff */
[----:B------:R-:W-:Y:S01]  /*eac0*/  IMAD.MOV R12, RZ, RZ, -R12 ;  /* 0x000000ffff0c7224 */ /* 0x000fe200078e0a0c */
[----:B------:R-:W-:Y:S01]  /*ead0*/  R2UR UR22, R24 ;  /* 0x00000000181672ca */ /* 0x000fe200000e0000 */
[----:B------:R-:W-:Y:S01]  /*eae0*/  IMAD.MOV R2, RZ, RZ, -R0 ;  /* 0x000000ffff027224 */ /* 0x000fe200078e0a00 */
[----:B------:R-:W-:Y:S01]  /*eaf0*/  LOP3.LUT R3, R10, R3, RZ, 0xc0, !PT ;  /* 0x000000030a037212 */ /* 0x000fe200078ec0ff */
[----:B------:R-:W-:Y:S02]  /*eb00*/  IMAD R40, R40, R0, R5 ;  /* 0x0000000028287224 */ /* 0x000fe400078e0205 */
[----:B------:R-:W-:Y:S02]  /*eb10*/  @P4 IMAD R15, R13, R12, R16 ;  /* 0x0000000c0d0f4224 */ /* 0x000fe400078e0210 */
[----:B-1----:R-:W-:-:S02]  /*eb20*/  IMAD R0, R2, R22, R11 ;  /* 0x0000001602007224 */ /* 0x002fc400078e020b */
[----:B------:R-:W-:Y:S02]  /*eb30*/  IMAD R40, R40, R23, R15 ;  /* 0x0000001728287224 */ /* 0x000fe400078e020f */
[----:B------:R-:W-:Y:S02]  /*eb40*/  IMAD R3, R0, R14, R3 ;  /* 0x0000000e00037224 */ /* 0x000fe400078e0203 */
[----:B------:R-:W-:-:S03]  /*eb50*/  IMAD.MOV.U32 R0, RZ, RZ, 0x1 ;  /* 0x00000001ff007424 */ /* 0x000fc600078e00ff */
[----:B------:R-:W-:Y:S02]  /*eb60*/  SEL R2, R3, R40, !P4 ;  /* 0x0000002803027207 */ /* 0x000fe40006000000 */
[----:B------:R-:W-:-:S03]  /*eb70*/  SEL R40, R40, R3, !P4 ;  /* 0x0000000328287207 */ /* 0x000fc60006000000 */
[----:B------:R2:W-:Y:S04]  /*eb80*/  STL [R1+0x80], R2 ;  /* 0x0000800201007387 */ /* 0x0005e80000100800 */
.L_x_291:
[----:B------:R0:W-:Y:S01]  /*eb90*/  STL [R1+0x84], R40 ;  /* 0x0000842801007387 */ /* 0x0001e20000100800 */
[----:B------:R-:W-:-:S13]  /*eba0*/  LOP3.LUT P0, RZ, R0, 0xff, RZ, 0xc0, !PT ;  /* 0x000000ff00ff7812 */ /* 0x000fda000780c0ff */
[----:B0-----:R-:W-:Y:S05]  /*ebb0*/  @P0 BRA `(.L_x_294) ;  /* 0xffffff24004c0947 */ /* 0x001fea000383ffff */
[----:B------:R-:W-:Y:S05]  /*ebc0*/  EXIT ;  /* 0x000000000000794d */ /* 0x000fea0003800000 */
.L_x_4:
[----:B------:R-:W2:Y:S01]  /*ebd0*/  LDL R16, [R1+0x7c] ;  /* 0x00007c0001107983 */ /* 0x000ea20000100800 */
[----:B------:R-:W-:-:S03]  /*ebe0*/  ULDC.64 UR4, c[0x0][0x650] ;  /* 0x0001940000047ab9 */ /* 0x000fc60000000a00 */
[----:B------:R-:W3:Y:S01]  /*ebf0*/  LDL R17, [R1+0x78] ;  /* 0x0000780001117983 */ /* 0x000ee20000100800 */
[----:B------:R-:W-:Y:S01]  /*ec00*/  PRMT R4, RZ, 0x7610, R4 ;  /* 0x00007610ff047816 */ /* 0x000fe20000000004 */
[----:B------:R-:W-:Y:S02]  /*ec10*/  IMAD.MOV.U32 R5, RZ, RZ, -0x1 ;  /* 0xffffffffff057424 */ /* 0x000fe400078e00ff */
[----:B------:R-:W-:Y:S02]  /*ec20*/  IMAD.MOV.U32 R6, RZ, RZ, -0x1 ;  /* 0xffffffffff067424 */ /* 0x000fe400078e00ff */
[----:B------:R-:W-:Y:S01]  /*ec30*/  IMAD.MOV.U32 R11, RZ, RZ, -0x1 ;  /* 0xffffffffff0b7424 */ /* 0x000fe200078e00ff */
[----:B--2---:R-:W-:-:S04]  /*ec40*/  ISETP.GE.U32.AND P0, PT, R16, UR4, PT ;  /* 0x0000000410007c0c */ /* 0x004fc8000bf06070 */
[----:B---3--:R-:W-:-:S13]  /*ec50*/  ISETP.GE.U32.AND.EX P0, PT, R17, UR5, PT, P0 ;  /* 0x0000000511007c0c */ /* 0x008fda000bf06100 */
[----:B------:R-:W-:Y:S05]  /*ec60*/  @P0 BRA `(.L_x_295) ;  /* 0x00000004005c0947 */ /* 0x000fea0003800000 */
        /* <DEDUP_REMOVED lines=18> */
.L_x_296:
[-CC-:B------:R-:W-:Y:S01]  /*ed90*/  SHF.R.U64 R11, R8, R12.reuse, R9.reuse ;  /* 0x0000000c080b7219 */ /* 0x180fe20000001209 */
[----:B------:R-:W0:Y:S01]  /*eda0*/  LDC.64 R20, c[0x0][0x640] ;  /* 0x00019000ff147b82 */ /* 0x000e220000000a00 */
[----:B------:R-:W-:Y:S01]  /*edb0*/  SHF.R.U32.HI R3, RZ, R12, R9 ;  /* 0x0000000cff037219 */ /* 0x000fe20000011609 */
[----:B------:R-:W-:Y:S01]  /*edc0*/  ULDC UR4, c[0x0][0x150] ;  /* 0x0000540000047ab9 */ /* 0x000fe20000000800 */
[----:B------:R-:W-:Y:S01]  /*edd0*/  IADD3 R7, P0, RZ, -R11, RZ ;  /* 0x8000000bff077210 */ /* 0x000fe20007f1e0ff */
[----:B------:R-:W-:Y:S01]  /*ede0*/  IMAD.MOV.U32 R4, RZ, RZ, R16 ;  /* 0x000000ffff047224 */ /* 0x000fe200078e0010 */
[----:B------:R-:W-:Y:S01]  /*edf0*/  I2FP.F32.U32 R6, R2 ;  /* 0x0000000200067245 */ /* 0x000fe20000201000 */
[----:B------:R-:W-:Y:S02]  /*ee00*/  IMAD.MOV.U32 R5, RZ, RZ, R17 ;  /* 0x000000ffff057224 */ /* 0x000fe400078e0011 */
[----:B------:R-:W1:Y:S01]  /*ee10*/  LDC R10, c[0x0][0x618] ;  /* 0x00018600ff0a7b82 */ /* 0x000e620000000800 */
[----:B------:R-:W-:-:S02]  /*ee20*/  IMAD.X R3, RZ, RZ, ~R3, P0 ;  /* 0x000000ffff037224 */ /* 0x000fc400000e0e03 */
[----:B------:R-:W-:Y:S01]  /*ee30*/  FMUL R9, R6, UR4 ;  /* 0x0000000406097c20 */ /* 0x000fe20008400000 */
[----:B------:R-:W-:Y:S01]  /*ee40*/  IMAD.WIDE.U32 R4, R7, R14, R4 ;  /* 0x0000000e07047225 */ /* 0x000fe200078e0004 */
[----:B------:R-:W-:-:S03]  /*ee50*/  ULDC UR4, c[0x0][0x154] ;  /* 0x0000550000047ab9 */ /* 0x000fc60000000800 */
[----:B------:R-:W-:Y:S01]  /*ee60*/  IMAD R6, R3, R14, RZ ;  /* 0x0000000e03067224 */ /* 0x000fe200078e02ff */
[----:B------:R-:W2:Y:S01]  /*ee70*/  LDC R13, c[0x0][0x144] ;  /* 0x00005100ff0d7b82 */ /* 0x000ea20000000800 */
[----:B------:R-:W3:Y:S02]  /*ee80*/  F2I.U32.TRUNC.NTZ R9, R9 ;  /* 0x0000000900097305 */ /* 0x000ee4000020f000 */
[----:B------:R-:W-:Y:S02]  /*ee90*/  IMAD R3, R7, R15, R6 ;  /* 0x0000000f07037224 */ /* 0x000fe400078e0206 */
[----:B------:R-:W-:Y:S02]  /*eea0*/  IMAD.MOV.U32 R6, RZ, RZ, -0x1 ;  /* 0xffffffffff067424 */ /* 0x000fe400078e00ff */
[----:B------:R-:W-:Y:S01]  /*eeb0*/  IMAD.IADD R3, R5, 0x1, R3 ;  /* 0x0000000105037824 */ /* 0x000fe200078e0203 */
[----:B------:R-:W4:Y:S01]  /*eec0*/  LDC R12, c[0x0][0x608] ;  /* 0x00018200ff0c7b82 */ /* 0x000f220000000800 */
[----:B------:R-:W-:-:S02]  /*eed0*/  I2FP.F32.U32 R5, R0 ;  /* 0x0000000000057245 */ /* 0x000fc40000201000 */
[----:B0-----:R-:W-:-:S03]  /*eee0*/  ISETP.NE.U32.AND P0, PT, R20, RZ, PT ;  /* 0x000000ff1400720c */ /* 0x001fc60003f05070 */
[----:B------:R-:W-:Y:S01]  /*eef0*/  FMUL R5, R5, UR4 ;  /* 0x0000000405057c20 */ /* 0x000fe20008400000 */
[----:B------:R-:W-:Y:S01]  /*ef00*/  ISETP.NE.AND.EX P0, PT, R21, RZ, PT, P0 ;  /* 0x000000ff1500720c */ /* 0x000fe20003f05300 */
[----:B------:R-:W0:Y:S01]  /*ef10*/  LDC R7, c[0x0][0x658] ;  /* 0x00019600ff077b82 */ /* 0x000e220000000800 */
[-C--:B-1----:R-:W-:Y:S01]  /*ef20*/  SHF.R.U64 R8, R4, R10.reuse, R3 ;  /* 0x0000000a04087219 */ /* 0x082fe20000001203 */
[----:B---3--:R-:W-:Y:S01]  /*ef30*/  IMAD.MOV R4, RZ, RZ, -R9 ;  /* 0x000000ffff047224 */ /* 0x008fe200078e0a09 */
[----:B------:R-:W-:Y:S02]  /*ef40*/  SHF.R.U32.HI R3, RZ, R10, R3 ;  /* 0x0000000aff037219 */ /* 0x000fe40000011603 */
[----:B------:R1:W3:Y:S03]  /*ef50*/  F2I.U32.TRUNC.NTZ R10, R5 ;  /* 0x00000005000a7305 */ /* 0x0002e6000020f000 */
[----:B------:R-:W1:Y:S01]  /*ef60*/  LDC R17, c[0x0][0x148] ;  /* 0x00005200ff117b82 */ /* 0x000e620000000800 */
[----:B--2---:R-:W-:-:S02]  /*ef70*/  IMAD R19, R13, R4, R2 ;  /* 0x000000040d137224 */ /* 0x004fc400078e0202 */
[----:B------:R-:W-:-:S05]  /*ef80*/  IMAD.MOV.U32 R4, RZ, RZ, 0x1 ;  /* 0x00000001ff047424 */ /* 0x000fca00078e00ff */
[----:B------:R-:W2:Y:S01]  /*ef90*/  LDC R14, c[0x0][0x600] ;  /* 0x00018000ff0e7b82 */ /* 0x000ea20000000800 */
[-CC-:B----4-:R-:W-:Y:S02]  /*efa0*/  SHF.R.U64 R13, R8, R12.reuse, R3.reuse ;  /* 0x0000000c080d7219 */ /* 0x190fe40000001203 */
[----:B------:R-:W-:-:S05]  /*efb0*/  SHF.R.U32.HI R2, RZ, R12, R3 ;  /* 0x0000000cff027219 */ /* 0x000fca0000011603 */
[----:B------:R-:W4:Y:S01]  /*efc0*/  LDC R16, c[0x0][0x648] ;  /* 0x00019200ff107b82 */ /* 0x000f220000000800 */
[-CC-:B0-----:R-:W-:Y:S02]  /*efd0*/  SHF.R.U64 R15, R13, R7.reuse, R2.reuse ;  /* 0x000000070d0f7219 */ /* 0x181fe40000001202 */
[-C--:B------:R-:W-:Y:S02]  /*efe0*/  SHF.L.U32 R6, R6, R7.reuse, RZ ;  /* 0x0000000706067219 */ /* 0x080fe400000006ff */
[-C--:B------:R-:W-:Y:S01]  /*eff0*/  SHF.R.U32.HI R3, RZ, R7.reuse, R2 ;  /* 0x00000007ff037219 */ /* 0x080fe20000011602 */
[----:B------:R-:W-:Y:S01]  /*f000*/  IMAD.MOV.U32 R2, RZ, RZ, R15 ;  /* 0x000000ffff027224 */ /* 0x000fe200078e000f */
[----:B------:R-:W-:Y:S01]  /*f010*/  SHF.L.U32 R12, R4, R7, RZ ;  /* 0x00000007040c7219 */ /* 0x000fe200000006ff */
[----:B------:R-:W0:Y:S01]  /*f020*/  LDC R18, c[0x0][0x638] ;  /* 0x00018e00ff127b82 */ /* 0x000e220000000800 */
[----:B------:R-:W-:-:S07]  /*f030*/  LOP3.LUT R22, RZ, R6, RZ, 0x33, !PT ;  /* 0x00000006ff167212 */ /* 0x000fce00078e33ff */
        /* <DEDUP_REMOVED lines=12> */
.L_x_297:
[----:B----4-:R-:W-:Y:S01]  /*f100*/  SHF.R.U64 R3, R2, R16, R3 ;  /* 0x0000001002037219 */ /* 0x010fe20000001203 */
[----:B--2---:R-:W-:Y:S01]  /*f110*/  VIADD R5, R14, 0xffffffff ;  /* 0xffffffff0e057836 */ /* 0x004fe20000000000 */
[----:B------:R-:W-:Y:S01]  /*f120*/  LOP3.LUT R2, R13, R22, RZ, 0xc0, !PT ;  /* 0x000000160d027212 */ /* 0x000fe200078ec0ff */
[----:B------:R-:W-:Y:S02]  /*f130*/  IMAD.MOV R10, RZ, RZ, -R10 ;  /* 0x000000ffff0a7224 */ /* 0x000fe400078e0a0a */
[----:B------:R-:W-:Y:S02]  /*f140*/  IMAD.MOV R4, RZ, RZ, -R3 ;  /* 0x000000ffff047224 */ /* 0x000fe400078e0a03 */
[----:B------:R-:W-:Y:S01]  /*f150*/  IMAD R2, R12, R3, R2 ;  /* 0x000000030c027224 */ /* 0x000fe200078e0202 */
[----:B------:R-:W-:Y:S01]  /*f160*/  LOP3.LUT R3, R8, R5, RZ, 0xc0, !PT ;  /* 0x0000000508037212 */ /* 0x000fe200078ec0ff */
[----:B------:R-:W-:Y:S02]  /*f170*/  @P4 IMAD R19, R17, R10, R0 ;  /* 0x0000000a11134224 */ /* 0x000fe400078e0200 */
[----:B0-----:R-:W-:-:S02]  /*f180*/  IMAD R0, R4, R18, R15 ;  /* 0x0000001204007224 */ /* 0x001fc400078e020f */
[----:B------:R-:W-:Y:S02]  /*f190*/  IMAD R5, R2, R23, R19 ;  /* 0x0000001702057224 */ /* 0x000fe400078e0213 */
[----:B------:R-:W-:Y:S02]  /*f1a0*/  IMAD R0, R0, R14, R3 ;  /* 0x0000000e00007224 */ /* 0x000fe400078e0203 */
[----:B------:R-:W-:-:S03]  /*f1b0*/  IMAD.MOV.U32 R4, RZ, RZ, 0x1 ;  /* 0x00000001ff047424 */ /* 0x000fc600078e00ff */
[----:B------:R-:W-:Y:S02]  /*f1c0*/  SEL R6, R0, R5, !P4 ;  /* 0x0000000500067207 */ /* 0x000fe40006000000 */
[----:B------:R-:W-:-:S07]  /*f1d0*/  SEL R5, R5, R0, !P4 ;  /* 0x0000000005057207 */ /* 0x000fce0006000000 */
.L_x_295:
[----:B------:R-:W-:-:S08]  /*f1e0*/  NOP ;  /* 0x0000000000007918 */ /* 0x000fd00000000000 */
[----:B------:R-:W0:-:S00]  /*f1f0*/  USETMAXREG.DEALLOC.CTAPOOL 0x28 ;  /* 0x00000028000079c8 */ /* 0x000e0000080e0500 */
[----:B------:R-:W-:-:S13]  /*f200*/  ISETP.NE.AND P0, PT, RZ, UR8, PT ;  /* 0x00000008ff007c0c */ /* 0x000fda000bf05270 */
[----:B------:R-:W-:Y:S05]  /*f210*/  @P0 EXIT ;  /* 0x000000000000094d */ /* 0x000fea0003800000 */
[----:B0-----:R-:W-:Y:S01]  /*f220*/  LOP3.LUT P0, RZ, R4, 0xff, RZ, 0xc0, !PT ;  /* 0x000000ff04ff7812 */ /* 0x001fe2000780c0ff */
[----:B------:R-:W-:Y:S02]  /*f230*/  IMAD.MOV.U32 R0, RZ, RZ, 0x1 ;  /* 0x00000001ff007424 */ /* 0x000fe400078e00ff */
[----:B------:R-:W-:-:S10]  /*f240*/  IMAD.MOV.U32 R8, RZ, RZ, RZ ;  /* 0x000000ffff087224 */ /* 0x000fd400078e00ff */
[----:B------:R-:W-:Y:S05]  /*f250*/  @!P0 BRA `(.L_x_298) ;  /* 0x0000000c00508947 */ /* 0x000fea0003800000 */
[----:B------:R-:W0:Y:S01]  /*f260*/  S2R R2, SR_TID.X ;  /* 0x0000000000027919 */ /* 0x000e220000002100 */
[----:B------:R-:W-:Y:S01]  /*f270*/  ULDC UR4, c[0x0][0x28c] ;  /* 0x0000a30000047ab9 */ /* 0x000fe20000000800 */
[----:B------:R-:W-:Y:S01]  /*f280*/  ULDC UR6, c[0x0][0x658] ;  /* 0x0001960000067ab9 */ /* 0x000fe20000000800 */
[----:B------:R-:W-:Y:S01]  /*f290*/  UIADD3 UR10, UR4, 0x3f, URZ ;  /* 0x0000003f040a7890 */ /* 0x000fe2000fffe03f */
[----:B------:R-:W-:Y:S01]  /*f2a0*/  BSSY B0, `(.L_x_298) ;  /* 0x00000cf000007945 */ /* 0x000fe20003800000 */
[----:B------:R-:W-:Y:S01]  /*f2b0*/  UMOV UR7, 0xffffffff ;  /* 0xffffffff00077882 */ /* 0x000fe20000000000 */
[----:B------:R-:W-:Y:S01]  /*f2c0*/  ULDC UR5, c[0x0][0x600] ;  /* 0x0001800000057ab9 */ /* 0x000fe20000000800 */
[----:B------:R-:W-:Y:S01]  /*f2d0*/  UMOV UR9, 0x1 ;  /* 0x0000000100097882 */ /* 0x000fe20000000000 */
[----:B------:R-:W-:Y:S01]  /*f2e0*/  USHF.L.U32 UR7, UR7, UR6, URZ ;  /* 0x0000000607077299 */ /* 0x000fe2000800063f */
[----:B------:R-:W-:Y:S01]  /*f2f0*/  IMAD.MOV.U32 R9, RZ, RZ, 0x1 ;  /* 0x00000001ff097424 */ /* 0x000fe200078e00ff */
[----:B------:R-:W-:Y:S01]  /*f300*/  UIADD3 UR4, UR5, -0x1, URZ ;  /* 0xffffffff05047890 */ /* 0x000fe2000fffe03f */
[----:B------:R-:W-:Y:S01]  /*f310*/  IMAD.MOV.U32 R0, RZ, RZ, 0x1 ;  /* 0x00000001ff007424 */ /* 0x000fe200078e00ff */
[----:B------:R-:W-:Y:S01]  /*f320*/  USHF.R.S32.HI UR11, URZ, 0x1f, UR10 ;  /* 0x0000001f3f0b7899 */ /* 0x000fe2000801140a */
[----:B------:R-:W-:Y:S01]  /*f330*/  IMAD.MOV.U32 R8, RZ, RZ, RZ ;  /* 0x000000ffff087224 */ /* 0x000fe200078e00ff */
[----:B------:R-:W-:Y:S01]  /*f340*/  ULDC UR8, c[0x0][0xc] ;  /* 0x0000030000087ab9 */ /* 0x000fe20000000800 */
[----:B------:R-:W-:-:S02]  /*f350*/  USHF.L.U32 UR5, UR9, UR6, URZ ;  /* 0x0000000609057299 */ /* 0x000fc4000800063f */
[----:B------:R-:W-:Y:S01]  /*f360*/  ULEA.HI UR11, UR11, UR10, URZ, 0x6 ;  /* 0x0000000a0b0b7291 */ /* 0x000fe2000f8f303f */
[----:B------:R-:W-:Y:S01]  /*f370*/  ULDC UR9, c[0x0][0x10] ;  /* 0x0000040000097ab9 */ /* 0x000fe20000000800 */
[----:B------:R-:W-:Y:S02]  /*f380*/  ULOP3.LUT UR6, URZ, UR7, URZ, 0x33, !UPT ;  /* 0x000000073f067292 */ /* 0x000fe4000f8e333f */
[----:B------:R-:W-:Y:S01]  /*f390*/  UIMAD.WIDE.U32 UR8, UR8, UR9, URZ ;  /* 0x00000009080872a5 */ /* 0x000fe2000f8e003f */
[----:B------:R-:W-:Y:S01]  /*f3a0*/  ULDC UR7, c[0x0][0x14] ;  /* 0x0000050000077ab9 */ /* 0x000fe20000000800 */
[----:B------:R-:W-:Y:S02]  /*f3b0*/  USHF.R.S32.HI UR20, URZ, 0x6, UR11 ;  /* 0x000000063f147899 */ /* 0x000fe4000801140b */
[----:B------:R-:W-:Y:S02]  /*f3c0*/  UIMAD.WIDE.U32 UR22, UR8, UR7, URZ ;  /* 0x00000007081672a5 */ /* 0x000fe4000f8e003f */
[----:B------:R-:W-:-:S02]  /*f3d0*/  UIMAD UR18, UR9, UR7, URZ ;  /* 0x00000007091272a4 */ /* 0x000fc4000f8e023f */
[----:B------:R-:W-:Y:S01]  /*f3e0*/  ULOP3.LUT UR26, UR13, 0x2, URZ, 0xfc, !UPT ;  /* 0x000000020d1a7892 */ /* 0x000fe2000f8efc3f */
[C---:B0-----:R-:W-:Y:S01]  /*f3f0*/  LOP3.LUT P2, RZ, R2.reuse, 0x7f, RZ, 0xc0, !PT ;  /* 0x0000007f02ff7812 */ /* 0x041fe2000784c0ff */
[----:B------:R-:W-:Y:S01]  /*f400*/  UIADD3 UR18, UR23, UR18, URZ ;  /* 0x0000001217127290 */ /* 0x000fe2000fffe03f */
[----:B------:R-:W-:Y:S01]  /*f410*/  LOP3.LUT P0, RZ, R2, 0x1f, RZ, 0xc0, !PT ;  /* 0x0000001f02ff7812 */ /* 0x000fe2000780c0ff */
[----:B------:R-:W-:Y:S01]  /*f420*/  UIADD3 UR27, UR20, 0x1, URZ ;  /* 0x00000001141b7890 */ /* 0x000fe2000fffe03f */
[----:B------:R-:W-:Y:S02]  /*f430*/  ULDC.64 UR24, c[0x0][0x198] ;  /* 0x0000660000187ab9 */ /* 0x000fe40000000a00 */
[----:B------:R-:W-:-:S13]  /*f440*/  PLOP3.LUT P0, PT, P0, P2, PT, 0x8a, 0x0 ;  /* 0x000000000000781c */ /* 0x000fda0000705172 */
.L_x_310:
[----:B------:R-:W-:-:S03]  /*f450*/  UMOV UR7, 0xffffffff ;  /* 0xffffffff00077882 */ /* 0x000fc60000000000 */
[----:B------:R-:W-:Y:S05]  /*f460*/  BRA.DIV UR7, `(.L_x_299) ;  /* 0x00000012077c7947 */ /* 0x000fea000b800000 */
[----:B------:R-:W-:-:S13]  /*f470*/  ELECT P1, URZ, PT ;  /* 0x00000000003f782f */ /* 0x000fda0003820000 */
.L_x_326:
[----:B------:R-:W0:Y:S01]  /*f480*/  LDC R2, c[0x0][0x28c] ;  /* 0x0000a300ff027b82 */ /* 0x000e220000000800 */
[----:B------:R-:W-:Y:S01]  /*f490*/  BSSY B1, `(.L_x_300) ;  /* 0x0000038000017945 */ /* 0x000fe20003800000 */
[----:B0-----:R-:W-:-:S13]  /*f4a0*/  ISETP.LT.OR P1, PT, R2, 0x1, !P1 ;  /* 0x000000010200780c */ /* 0x001fda0004f21670 */
[----:B------:R-:W-:Y:S05]  /*f4b0*/  @P1 BRA `(.L_x_301) ;  /* 0x0000000000d41947 */ /* 0x000fea0003800000 */
[----:B------:R-:W-:Y:S02]  /*f4c0*/  IMAD.SHL.U32 R6, R6, 0x80, RZ ;  /* 0x0000008006067824 */ /* 0x000fe400078e00ff */
[----:B------:R-:W-:Y:S02]  /*f4d0*/  IMAD.SHL.U32 R7, R5, 0x100, RZ ;  /* 0x0000010005077824 */ /* 0x000fe400078e00ff */
[----:B------:R-:W-:Y:S02]  /*f4e0*/  IMAD.MOV.U32 R12, RZ, RZ, RZ ;  /* 0x000000ffff0c7224 */ /* 0x000fe400078e00ff */
[----:B------:R-:W-:Y:S02]  /*f4f0*/  IMAD.U32 R14, RZ, RZ, UR27 ;  /* 0x0000001bff0e7e24 */ /* 0x000fe4000f8e00ff */
[----:B------:R-:W-:Y:S02]  /*f500*/  IMAD.MOV.U32 R2, RZ, RZ, R0 ;  /* 0x000000ffff027224 */ /* 0x000fe400078e0000 */
[----:B------:R-:W-:-:S07]  /*f510*/  IMAD.MOV.U32 R3, RZ, RZ, R8 ;  /* 0x000000ffff037224 */ /* 0x000fce00078e0008 */
.L_x_305:
[----:B------:R-:W0:Y:S01]  /*f520*/  S2R R5, SR_CgaCtaId ;  /* 0x0000000000057919 */ /* 0x000e220000008800 */
[----:B------:R-:W-:-:S04]  /*f530*/  MOV R4, 0x400 ;  /* 0x0000040000047802 */ /* 0x000fc80000000f00 */
[----:B0-----:R-:W-:Y:S02]  /*f540*/  LEA R10, R5, R4, 0x18 ;  /* 0x00000004050a7211 */ /* 0x001fe400078ec0ff */
[----:B------:R-:W-:Y:S01]  /*f550*/  SHF.L.U32 R4, R2, 0x1f, RZ ;  /* 0x0000001f02047819 */ /* 0x000fe200000006ff */
[----:B------:R-:W0:Y:S02]  /*f560*/  @!P2 LDC R5, c[0x0][0x500] ;  /* 0x00014000ff05ab82 */ /* 0x000e240000000800 */
[----:B------:R-:W-:-:S04]  /*f570*/  IMAD R13, R3, 0x8, R10 ;  /* 0x00000008030d7824 */ /* 0x000fc800078e020a */
[----:B------:R-:W1:Y:S02]  /*f580*/  SYNCS.PHASECHK.TRANS64.TRYWAIT P1, [R13+URZ+0x48], R4 ;  /* 0x000048040d0075a7 */ /* 0x000e64000802017f */
[----:B-1----:R-:W-:Y:S05]  /*f590*/  @!P1 BRA `(.L_x_302) ;  /* 0x0000001000509947 */ /* 0x002fea0003800000 */
.L_x_327:
[----:B------:R-:W-:Y:S01]  /*f5a0*/  UPRMT UR7, UR26, 0x9910, URZ ;  /* 0x000099101a077896 */ /* 0x000fe2000800003f */
[----:B0-----:R0:W-:Y:S03]  /*f5b0*/  @!P2 SYNCS.ARRIVE.TRANS64 RZ, [R13+URZ], R5 ;  /* 0x000000050dffa9a7 */ /* 0x0011e6000800003f */
[----:B------:R-:W-:-:S06]  /*f5c0*/  UISETP.NE.AND UP0, UPT, UR7, 0x2, UPT ;  /* 0x000000020700788c */ /* 0x000fcc000bf05270 */
[----:B------:R-:W-:-:S13]  /*f5d0*/  PLOP3.LUT P1, PT, PT, PT, UP0, 0x80, 0x0 ;  /* 0x000000000000781c */ /* 0x000fda0003f2f008 */
[----:B0-----:R-:W-:Y:S05]  /*f5e0*/  @P1 BRA `(.L_x_303) ;  /* 0x0000000000041947 */ /* 0x001fea0003800000 */
[----:B------:R-:W-:Y:S01]  /*f5f0*/  BPT.TRAP 0x1 ;  /* 0x000000040000795c */ /* 0x000fe20000300000 */
.L_x_303:
[----:B------:R-:W-:Y:S05]  /*f600*/  @P0 BRA `(.L_x_304) ;  /* 0x0000000000040947 */ /* 0x000fea0003800000 */
[----:B------:R-:W-:Y:S01]  /*f610*/  BPT.TRAP 0x1 ;  /* 0x000000040000795c */ /* 0x000fe20000300000 */
.L_x_304:
[--C-:B-1----:R-:W-:Y:S01]  /*f620*/  IMAD R4, R3, 0x4000, R10.reuse ;  /* 0x0000400003047824 */ /* 0x102fe200078e020a */
[----:B------:R-:W-:Y:S01]  /*f630*/  R2UR UR9, R13 ;  /* 0x000000000d0972ca */ /* 0x000fe200000e0000 */
[----:B------:R-:W-:Y:S01]  /*f640*/  IMAD R10, R3, 0x2000, R10 ;  /* 0x00002000030a7824 */ /* 0x000fe200078e020a */
[----:B------:R-:W-:Y:S01]  /*f650*/  UIADD3 UR14, UP0, UR24, 0xf0, URZ ;  /* 0x000000f0180e7890 */ /* 0x000fe2000ff1e03f */
[----:B------:R-:W-:Y:S01]  /*f660*/  VIADD R14, R14, 0xffffffff ;  /* 0xffffffff0e0e7836 */ /* 0x000fe20000000000 */
[----:B------:R-:W-:Y:S01]  /*f670*/  R2UR UR7, R4 ;  /* 0x00000000040772ca */ /* 0x000fe200000e0000 */
[----:B------:R-:W-:Y:S01]  /*f680*/  UIADD3 UR28, UP1, UR24, 0x1f0, URZ ;  /* 0x000001f0181c7890 */ /* 0x000fe2000ff3e03f */
[----:B------:R-:W-:Y:S01]  /*f690*/  R2UR UR8, R10 ;  /* 0x000000000a0872ca */ /* 0x000fe200000e0000 */
[----:B------:R-:W-:Y:S01]  /*f6a0*/  UIADD3.X UR15, URZ, UR25, URZ, UP0, !UPT ;  /* 0x000000193f0f7290 */ /* 0x000fe200087fe43f */
[----:B------:R-:W-:Y:S01]  /*f6b0*/  R2UR UR11, R7 ;  /* 0x00000000070b72ca */ /* 0x000fe200000e0000 */
[----:B------:R-:W-:Y:S01]  /*f6c0*/  VIADD R3, R3, 0x1 ;  /* 0x0000000103037836 */ /* 0x000fe20000000000 */
[----:B------:R-:W-:Y:S01]  /*f6d0*/  R2UR UR10, R12 ;  /* 0x000000000c0a72ca */ /* 0x000fe200000e0000 */
[----:B------:R-:W-:Y:S01]  /*f6e0*/  UIADD3.X UR29, URZ, UR25, URZ, UP1, !UPT ;  /* 0x000000193f1d7290 */ /* 0x000fe20008ffe43f */
[----:B------:R-:W-:Y:S01]  /*f6f0*/  R2UR UR12, R11 ;  /* 0x000000000b0c72ca */ /* 0x000fe200000e0000 */
[----:B------:R-:W-:Y:S01]  /*f700*/  UMOV UR16, 0x0 ;  /* 0x0000000000107882 */ /* 0x000fe20000000000 */
[----:B------:R-:W-:Y:S01]  /*f710*/  R2UR UR21, R6 ;  /* 0x00000000061572ca */ /* 0x000fe200000e0000 */
[----:B------:R-:W-:Y:S01]  /*f720*/  UMOV UR17, 0x10000000 ;  /* 0x1000000000117882 */ /* 0x000fe20000000000 */
[----:B------:R-:W-:Y:S01]  /*f730*/  ISETP.GT.AND P3, PT, R14, 0x1, PT ;  /* 0x000000010e00780c */ /* 0x000fe20003f64270 */
[----:B------:R-:W-:Y:S01]  /*f740*/  UIADD3 UR7, UR7, 0x180, URZ ;  /* 0x0000018007077890 */ /* 0x000fe2000fffe03f */
[----:B------:R-:W-:Y:S01]  /*f750*/  ISETP.NE.AND P1, PT, R3, 0x9, PT ;  /* 0x000000090300780c */ /* 0x000fe20003f25270 */
[----:B------:R-:W-:Y:S01]  /*f760*/  UIADD3 UR19, UR8, 0x24180, URZ ;  /* 0x0002418008137890 */ /* 0x000fe2000fffe03f */
[----:B------:R-:W-:-:S02]  /*f770*/  VIADD R12, R12, 0x40 ;  /* 0x000000400c0c7836 */ /* 0x000fc40000000000 */
[----:B------:R-:W-:Y:S02]  /*f780*/  SEL R5, RZ, 0x1, P1 ;  /* 0x00000001ff057807 */ /* 0x000fe40000800000 */
[----:B------:R-:W-:Y:S01]  /*f790*/  UMOV UR8, UR7 ;  /* 0x0000000700087c82 */ /* 0x000fe20008000000 */
[----:B------:R-:W-:Y:S01]  /*f7a0*/  SEL R3, R3, RZ, P1 ;  /* 0x000000ff03037207 */ /* 0x000fe20000800000 */
[----:B------:R0:W-:Y:S01]  /*f7b0*/  UTMALDG.3D [UR8], [UR14], desc[UR16] ;  /* 0x000010080e0075b4 */ /* 0x0001e20008011000 */
[----:B------:R-:W-:Y:S01]  /*f7c0*/  LOP3.LUT R2, R2, R5, RZ, 0x3c, !PT ;  /* 0x0000000502027212 */ /* 0x000fe200078e3cff */
[----:B0-----:R-:W-:Y:S01]  /*f7d0*/  UMOV UR8, UR19 ;  /* 0x0000001300087c82 */ /* 0x001fe20008000000 */
[----:B------:R-:W-:Y:S02]  /*f7e0*/  UMOV UR11, UR21 ;  /* 0x00000015000b7c82 */ /* 0x000fe40008000000 */
[----:B------:R0:W-:Y:S02]  /*f7f0*/  UTMALDG.3D [UR8], [UR28], desc[UR16] ;  /* 0x000010081c0075b4 */ /* 0x0001e40008011000 */
[----:B0-----:R-:W-:Y:S05]  /*f800*/  @P3 BRA `(.L_x_305) ;  /* 0xfffffffc00443947 */ /* 0x001fea000383ffff */
.L_x_301:
[----:B------:R-:W-:Y:S05]  /*f810*/  BSYNC B1 ;  /* 0x0000000000017941 */ /* 0x000fea0003800000 */
.L_x_300:
[----:B------:R-:W2:Y:S01]  /*f820*/  LDL.LU R15, [R1+0x78] ;  /* 0x00007800010f7983 */ /* 0x000ea20000300800 */
[----:B------:R-:W-:Y:S01]  /*f830*/  LOP3.LUT P5, RZ, R9, 0xff, RZ, 0xc0, !PT ;  /* 0x000000ff09ff7812 */ /* 0x000fe200078ac0ff */
[----:B------:R-:W-:Y:S01]  /*f840*/  VIADD R8, R8, UR20 ;  /* 0x0000001408087c36 */ /* 0x000fe20008000000 */
[----:B------:R-:W-:Y:S01]  /*f850*/  ULDC.64 UR8, c[0x0][0x650] ;  /* 0x0001940000087ab9 */ /* 0x000fe20000000a00 */
[----:B------:R-:W3:Y:S01]  /*f860*/  LDL.LU R13, [R1+0x7c] ;  /* 0x00007c00010d7983 */ /* 0x000ee20000300800 */
[----:B------:R-:W-:Y:S01]  /*f870*/  IMAD.U32 R5, RZ, RZ, UR20 ;  /* 0x00000014ff057e24 */ /* 0x000fe2000f8e00ff */
[----:B------:R-:W-:Y:S01]  /*f880*/  UISETP.GE.U32.AND UP0, UPT, UR20, 0x9, UPT ;  /* 0x000000091400788c */ /* 0x000fe2000bf06070 */
[----:B------:R-:W-:Y:S01]  /*f890*/  ISETP.GT.U32.AND P1, PT, R8, 0x8, PT ;  /* 0x000000080800780c */ /* 0x000fe20003f24070 */
[----:B------:R-:W-:Y:S01]  /*f8a0*/  BSSY B1, `(.L_x_306) ;  /* 0x000006c000017945 */ /* 0x000fe20003800000 */
[----:B------:R-:W-:Y:S01]  /*f8b0*/  IMAD.MOV.U32 R6, RZ, RZ, -0x1 ;  /* 0xffffffffff067424 */ /* 0x000fe200078e00ff */
[----:B------:R-:W-:Y:S01]  /*f8c0*/  PRMT R9, RZ, 0x7610, R9 ;  /* 0x00007610ff097816 */ /* 0x000fe20000000009 */
[----:B------:R-:W-:Y:S01]  /*f8d0*/  IMAD.MOV.U32 R11, RZ, RZ, -0x1 ;  /* 0xffffffffff0b7424 */ /* 0x000fe200078e00ff */
[----:B------:R-:W-:-:S02]  /*f8e0*/  ISETP.LT.U32.AND P1, PT, R5, 0x9, P1 ;  /* 0x000000090500780c */ /* 0x000fc40000f21070 */
[----:B------:R-:W0:Y:S01]  /*f8f0*/  @P5 S2R R3, SR_CgaCtaId ;  /* 0x0000000000035919 */ /* 0x000e220000008800 */
[----:B------:R-:W-:Y:S02]  /*f900*/  @P5 MOV R2, 0x400 ;  /* 0x0000040000025802 */ /* 0x000fe40000000f00 */
[----:B------:R-:W-:Y:S02]  /*f910*/  PLOP3.LUT P3, PT, PT, PT, UP0, 0x80, 0x0 ;  /* 0x000000000000781c */ /* 0x000fe40003f6f008 */
[----:B0-----:R-:W-:Y:S01]  /*f920*/  @P5 LEA R4, R3, R2, 0x18 ;  /* 0x0000000203045211 */ /* 0x001fe200078ec0ff */
[----:B------:R-:W-:-:S03]  /*f930*/  IMAD.WIDE.U32 R2, R8, 0x38e38e39, RZ ;  /* 0x38e38e3908027825 */ /* 0x000fc600078e00ff */
[----:B------:R0:W-:Y:S02]  /*f940*/  @P5 SYNCS.ARRIVE.TRANS64.A1T0 RZ, [R4+URZ+0xa8], RZ ;  /* 0x0000a8ff04ff59a7 */ /* 0x0001e4000810003f */
[----:B------:R-:W-:Y:S02]  /*f950*/  SHF.R.U32.HI R5, RZ, 0x1, R3 ;  /* 0x00000001ff057819 */ /* 0x000fe40000011603 */
[----:B------:R-:W-:Y:S02]  /*f960*/  SEL R3, RZ, 0x1, !P1 ;  /* 0x00000001ff037807 */ /* 0x000fe40004800000 */
[----:B------:R-:W-:Y:S01]  /*f970*/  PRMT R2, RZ, 0x7610, R2 ;  /* 0x00007610ff027816 */ /* 0x000fe20000000002 */
[----:B------:R-:W-:Y:S01]  /*f980*/  IMAD R8, R5, -0x9, R8 ;  /* 0xfffffff705087824 */ /* 0x000fe200078e0208 */
[----:B------:R-:W-:-:S04]  /*f990*/  LOP3.LUT R0, R0, R3, RZ, 0x3c, !PT ;  /* 0x0000000300007212 */ /* 0x000fc800078e3cff */
[----:B------:R-:W-:Y:S01]  /*f9a0*/  @P3 LOP3.LUT R0, R0, 0x1, R5, 0x78, !PT ;  /* 0x0000000100003812 */ /* 0x000fe200078e7805 */
[----:B------:R-:W-:Y:S01]  /*f9b0*/  IMAD.MOV.U32 R5, RZ, RZ, -0x1 ;  /* 0xffffffffff057424 */ /* 0x000fe200078e00ff */
[----:B---3--:R-:W-:-:S04]  /*f9c0*/  IADD3 R13, P5, R13, UR22, RZ ;  /* 0x000000160d0d7c10 */ /* 0x008fc8000ffbe0ff */
[----:B--2---:R-:W-:Y:S01]  /*f9d0*/  IADD3.X R15, R15, UR18, RZ, P5, !PT ;  /* 0x000000120f0f7c10 */ /* 0x004fe2000affe4ff */
[----:B------:R0:W-:Y:S01]  /*f9e0*/  STL [R1+0x7c], R13 ;  /* 0x00007c0d01007387 */ /* 0x0001e20000100800 */
[----:B------:R-:W-:-:S03]  /*f9f0*/  ISETP.GE.U32.AND P1, PT, R13, UR8, PT ;  /* 0x000000080d007c0c */ /* 0x000fc6000bf26070 */
[----:B------:R0:W-:Y:S01]  /*fa00*/  STL [R1+0x78], R15 ;  /* 0x0000780f01007387 */ /* 0x0001e20000100800 */
[----:B------:R-:W-:-:S13]  /*fa10*/  ISETP.GE.U32.AND.EX P1, PT, R15, UR9, PT, P1 ;  /* 0x000000090f007c0c */ /* 0x000fda000bf26110 */
[----:B0-----:R-:W-:Y:S05]  /*fa20*/  @P1 BRA `(.L_x_307) ;  /* 0x00000004004c1947 */ /* 0x001fea0003800000 */
[----:B------:R-:W-:Y:S01]  /*fa30*/  ULDC.64 UR8, c[0x0][0x628] ;  /* 0x00018a0000087ab9 */ /* 0x000fe20000000a00 */
[----:B------:R-:W0:Y:S01]  /*fa40*/  S2R R12, SR_CTAID.X ;  /* 0x00000000000c7919 */ /* 0x000e220000002500 */
[----:B------:R-:W-:Y:S01]  /*fa50*/  ISETP.NE.U32.AND P1, PT, RZ, UR8, PT ;  /* 0x00000008ff007c0c */ /* 0x000fe2000bf25070 */
[----:B------:R-:W-:Y:S01]  /*fa60*/  ULDC UR10, c[0x0][0x630] ;  /* 0x00018c00000a7ab9 */ /* 0x000fe20000000800 */
[----:B------:R-:W-:Y:S01]  /*fa70*/  IMAD.MOV.U32 R2, RZ, RZ, R13 ;  /* 0x000000ffff027224 */ /* 0x000fe200078e000d */
[----:B------:R-:W1:Y:S01]  /*fa80*/  S2R R10, SR_CTAID.Y ;  /* 0x00000000000a7919 */ /* 0x000e620000002600 */
[----:B------:R-:W-:Y:S01]  /*fa90*/  ISETP.NE.AND.EX P1, PT, RZ, UR9, PT, P1 ;  /* 0x00000009ff007c0c */ /* 0x000fe2000bf25310 */
[----:B------:R-:W-:-:S12]  /*faa0*/  IMAD.MOV.U32 R3, RZ, RZ, R15 ;  /* 0x000000ffff037224 */ /* 0x000fd800078e000f */
[----:B------:R-:W-:Y:S05]  /*fab0*/  @!P1 BRA `(.L_x_308) ;  /* 0x0000000000289947 */ /* 0x000fea0003800000 */
[----:B------:R-:W-:Y:S02]  /*fac0*/  ULDC UR7, c[0x0][0x634] ;  /* 0x00018d0000077ab9 */ /* 0x000fe40000000800 */
[----:B------:R-:W-:-:S05]  /*fad0*/  IADD3 R7, P1, R13, UR7, RZ ;  /* 0x000000070d077c10 */ /* 0x000fca000ff3e0ff */
[----:B------:R-:W-:-:S04]  /*fae0*/  IMAD.X R11, RZ, RZ, R15, P1 ;  /* 0x000000ffff0b7224 */ /* 0x000fc800008e060f */
[----:B------:R-:W-:-:S04]  /*faf0*/  IMAD.WIDE.U32 R4, R11, UR8, RZ ;  /* 0x000000080b047c25 */ /* 0x000fc8000f8e00ff */
[----:B------:R-:W-:-:S04]  /*fb00*/  IMAD.WIDE.U32 R4, P1, R7, UR9, R4 ;  /* 0x0000000907047c25 */ /* 0x000fc8000f820004 */
[----:B------:R-:W-:-:S04]  /*fb10*/  IMAD.WIDE.U32 R6, R7, UR8, RZ ;  /* 0x0000000807067c25 */ /* 0x000fc8000f8e00ff */
[----:B------:R-:W-:Y:S01]  /*fb20*/  IMAD.X R3, RZ, RZ, RZ, P1 ;  /* 0x000000ffff037224 */ /* 0x000fe200008e06ff */
[----:B------:R-:W-:Y:S01]  /*fb30*/  IADD3 RZ, P1, R7, R4, RZ ;  /* 0x0000000407ff7210 */ /* 0x000fe20007f3e0ff */
[----:B------:R-:W-:-:S04]  /*fb40*/  IMAD.MOV.U32 R2, RZ, RZ, R5 ;  /* 0x000000ffff027224 */ /* 0x000fc800078e0005 */
[----:B------:R-:W-:-:S08]  /*fb50*/  IMAD.WIDE.U32.X R2, R11, UR9, R2, P1 ;  /* 0x000000090b027c25 */ /* 0x000fd000088e0402 */
.L_x_308:
[--C-:B------:R-:W-:Y:S01]  /*fb60*/  SHF.R.U64 R11, R2, UR10, R3.reuse ;  /* 0x0000000a020b7c19 */ /* 0x100fe20008001203 */
[----:B------:R-:W-:Y:S01]  /*fb70*/  ULDC.64 UR8, c[0x0][0x620] ;  /* 0x0001880000087ab9 */ /* 0x000fe20000000a00 */
[----:B------:R-:W-:Y:S01]  /*fb80*/  SHF.R.U32.HI R2, RZ, UR10, R3 ;  /* 0x0000000aff027c19 */ /* 0x000fe20008011603 */
[----:B------:R-:W-:Y:S01]  /*fb90*/  IMAD.MOV.U32 R3, RZ, RZ, R15 ;  /* 0x000000ffff037224 */ /* 0x000fe200078e000f */
[----:B------:R-:W-:Y:S01]  /*fba0*/  IADD3 R5, P1, RZ, -R11, RZ ;  /* 0x8000000bff057210 */ /* 0x000fe20007f3e0ff */
[----:B------:R-:W-:Y:S01]  /*fbb0*/  ULDC UR7, c[0x0][0x150] ;  /* 0x0000540000077ab9 */ /* 0x000fe20000000800 */
[----:B0-----:R-:W-:Y:S01]  /*fbc0*/  I2FP.F32.U32 R6, R12 ;  /* 0x0000000c00067245 */ /* 0x001fe20000201000 */
[----:B------:R-:W0:Y:S01]  /*fbd0*/  LDC R7, c[0x0][0x144] ;  /* 0x00005100ff077b82 */ /* 0x000e220000000800 */
[----:B------:R-:W-:Y:S01]  /*fbe0*/  ULDC.64 UR10, c[0x0][0x640] ;  /* 0x00019000000a7ab9 */ /* 0x000fe20000000a00 */
[----:B------:R-:W-:Y:S01]  /*fbf0*/  IMAD.X R2, RZ, RZ, ~R2, P1 ;  /* 0x000000ffff027224 */ /* 0x000fe200008e0e02 */
[----:B------:R-:W-:Y:S01]  /*fc00*/  ISETP.NE.U32.AND P1, PT, RZ, UR10, PT ;  /* 0x0000000aff007c0c */ /* 0x000fe2000bf25070 */
[----:B------:R-:W-:Y:S01]  /*fc10*/  FMUL R6, R6, UR7 ;  /* 0x0000000706067c20 */ /* 0x000fe20008400000 */
[----:B------:R-:W-:Y:S01]  /*fc20*/  ULDC UR7, c[0x0][0x618] ;  /* 0x0001860000077ab9 */ /* 0x000fe20000000800 */
[----:B------:R-:W-:Y:S01]  /*fc30*/  IMAD R4, R2, UR8, RZ ;  /* 0x0000000802047c24 */ /* 0x000fe2000f8e02ff */
[----:B------:R-:W-:Y:S01]  /*fc40*/  ISETP.NE.AND.EX P1, PT, RZ, UR11, PT, P1 ;  /* 0x0000000bff007c0c */ /* 0x000fe2000bf25310 */
[----:B------:R-:W-:Y:S01]  /*fc50*/  IMAD.MOV.U32 R2, RZ, RZ, R13 ;  /* 0x000000ffff027224 */ /* 0x000fe200078e000d */
[----:B------:R-:W2:Y:S01]  /*fc60*/  LDC R15, c[0x0][0x148] ;  /* 0x00005200ff0f7b82 */ /* 0x000ea20000000800 */
[----:B------:R-:W3:Y:S02]  /*fc70*/  F2I.U32.TRUNC.NTZ R6, R6 ;  /* 0x0000000600067305 */ /* 0x000ee4000020f000 */
[----:B------:R-:W-:Y:S01]  /*fc80*/  IMAD.WIDE.U32 R2, R5, UR8, R2 ;  /* 0x0000000805027c25 */ /* 0x000fe2000f8e0002 */
[----:B------:R-:W-:-:S03]  /*fc90*/  ULDC UR8, c[0x0][0x154] ;  /* 0x0000550000087ab9 */ /* 0x000fc60000000800 */
[----:B------:R-:W-:Y:S01]  /*fca0*/  IMAD R5, R5, UR9, R4 ;  /* 0x0000000905057c24 */ /* 0x000fe2000f8e0204 */
[----:B------:R-:W-:-:S03]  /*fcb0*/  ULDC UR9, c[0x0][0x608] ;  /* 0x0001820000097ab9 */ /* 0x000fc60000000800 */
[----:B------:R-:W-:-:S05]  /*fcc0*/  IMAD.IADD R3, R3, 0x1, R5 ;  /* 0x0000000103037824 */ /* 0x000fca00078e0205 */
[----:B------:R-:W-:Y:S01]  /*fcd0*/  SHF.R.U64 R13, R2, UR7, R3 ;  /* 0x00000007020d7c19 */ /* 0x000fe20008001203 */
[----:B---3--:R-:W-:Y:S01]  /*fce0*/  IMAD.MOV R6, RZ, RZ, -R6 ;  /* 0x000000ffff067224 */ /* 0x008fe200078e0a06 */
[----:B-1----:R-:W-:-:S03]  /*fcf0*/  I2FP.F32.U32 R2, R10 ;  /* 0x0000000a00027245 */ /* 0x002fc60000201000 */
[----:B0-----:R-:W-:Y:S02]  /*fd00*/  IMAD R19, R7, R6, R12 ;  /* 0x0000000607137224 */ /* 0x001fe400078e020c */
[----:B------:R-:W-:Y:S01]  /*fd10*/  FMUL R4, R2, UR8 ;  /* 0x0000000802047c20 */ /* 0x000fe20008400000 */
[----:B------:R-:W-:Y:S01]  /*fd20*/  SHF.R.U32.HI R2, RZ, UR7, R3 ;  /* 0x00000007ff027c19 */ /* 0x000fe20008011603 */
[----:B------:R-:W-:Y:S02]  /*fd30*/  ULDC UR7, c[0x0][0x658] ;  /* 0x0001960000077ab9 */ /* 0x000fe40000000800 */
[----:B------:R0:W1:Y:S01]  /*fd40*/  F2I.U32.TRUNC.NTZ R18, R4 ;  /* 0x0000000400127305 */ /* 0x000062000020f000 */
[--C-:B------:R-:W-:Y:S02]  /*fd50*/  SHF.R.U64 R16, R13, UR9, R2.reuse ;  /* 0x000000090d107c19 */ /* 0x100fe40008001202 */
[----:B------:R-:W-:-:S04]  /*fd60*/  SHF.R.U32.HI R3, RZ, UR9, R2 ;  /* 0x00000009ff037c19 */ /* 0x000fc80008011602 */
[--C-:B------:R-:W-:Y:S02]  /*fd70*/  SHF.R.U64 R14, R16, UR7, R3.reuse ;  /* 0x00000007100e7c19 */ /* 0x100fe40008001203 */
[----:B------:R-:W-:-:S03]  /*fd80*/  SHF.R.U32.HI R3, RZ, UR7, R3 ;  /* 0x00000007ff037c19 */ /* 0x000fc60008011603 */
[----:B------:R-:W-:Y:S01]  /*fd90*/  IMAD.MOV.U32 R2, RZ, RZ, R14 ;  /* 0x000000ffff027224 */ /* 0x000fe200078e000e */
[----:B0-2---:R-:W-:Y:S06]  /*fda0*/  @!P1 BRA `(.L_x_309) ;  /* 0x0000000000289947 */ /* 0x005fec0003800000 */
        /* <DEDUP_REMOVED lines=10> */
.L_x_309:
[----:B------:R-:W-:Y:S01]  /*fe50*/  ULDC UR7, c[0x0][0x648] ;  /* 0x0001920000077ab9 */ /* 0x000fe20000000800 */
[----:B-1----:R-:W-:Y:S01]  /*fe60*/  IMAD.MOV R18, RZ, RZ, -R18 ;  /* 0x000000ffff127224 */ /* 0x002fe200078e0a12 */
[----:B------:R-:W-:Y:S01]  /*fe70*/  SHF.R.U64 R3, R2, UR7, R3 ;  /* 0x0000000702037c19 */ /* 0x000fe20008001203 */
[----:B------:R-:W-:Y:S01]  /*fe80*/  ULDC UR7, c[0x0][0x638] ;  /* 0x00018e0000077ab9 */ /* 0x000fe20000000800 */
[----:B------:R-:W-:Y:S01]  /*fe90*/  LOP3.LUT R2, R16, UR6, RZ, 0xc0, !PT ;  /* 0x0000000610027c12 */ /* 0x000fe2000f8ec0ff */
[----:B------:R-:W-:Y:S01]  /*fea0*/  @P4 IMAD R19, R15, R18, R10 ;  /* 0x000000120f134224 */ /* 0x000fe200078e020a */
[----:B------:R-:W-:Y:S01]  /*feb0*/  LOP3.LUT R13, R13, UR4, RZ, 0xc0, !PT ;  /* 0x000000040d0d7c12 */ /* 0x000fe2000f8ec0ff */
[----:B------:R-:W-:Y:S01]  /*fec0*/  IMAD.MOV R5, RZ, RZ, -R3 ;  /* 0x000000ffff057224 */ /* 0x000fe200078e0a03 */
[----:B------:R-:W-:Y:S01]  /*fed0*/  ULDC UR8, c[0x0][0x610] ;  /* 0x0001840000087ab9 */ /* 0x000fe20000000800 */
[----:B------:R-:W-:Y:S02]  /*fee0*/  IMAD R2, R3, UR5, R2 ;  /* 0x0000000503027c24 */ /* 0x000fe4000f8e0202 */
[----:B------:R-:W-:Y:S01]  /*fef0*/  IMAD R14, R5, UR7, R14 ;  /* 0x00000007050e7c24 */ /* 0x000fe2000f8e020e */
[----:B------:R-:W-:Y:S01]  /*ff00*/  ULDC UR7, c[0x0][0x600] ;  /* 0x0001800000077ab9 */ /* 0x000fe20000000800 */
[----:B------:R-:W-:-:S02]  /*ff10*/  IMAD R5, R2, UR8, R19 ;  /* 0x0000000802057c24 */ /* 0x000fc4000f8e0213 */
[----:B------:R-:W-:Y:S02]  /*ff20*/  IMAD R14, R14, UR7, R13 ;  /* 0x000000070e0e7c24 */ /* 0x000fe4000f8e020d */
[----:B------:R-:W-:-:S03]  /*ff30*/  IMAD.MOV.U32 R2, RZ, RZ, 0x1 ;  /* 0x00000001ff027424 */ /* 0x000fc600078e00ff */
[----:B------:R-:W-:Y:S02]  /*ff40*/  SEL R6, R14, R5, !P4 ;  /* 0x000000050e067207 */ /* 0x000fe40006000000 */
[----:B------:R-:W-:-:S07]  /*ff50*/  SEL R5, R5, R14, !P4 ;  /* 0x0000000e05057207 */ /* 0x000fce0006000000 */
.L_x_307:
[----:B------:R-:W-:Y:S05]  /*ff60*/  BSYNC B1 ;  /* 0x0000000000017941 */ /* 0x000fea0003800000 */
.L_x_306:
[----:B------:R-:W-:-:S13]  /*ff70*/  LOP3.LUT P1, RZ, R2, 0xff, RZ, 0xc0, !PT ;  /* 0x000000ff02ff7812 */ /* 0x000fda000782c0ff */
[----:B------:R-:W-:Y:S05]  /*ff80*/  @P1 BRA `(.L_x_310) ;  /* 0xfffffff400301947 */ /* 0x000fea000383ffff */
[----:B------:R-:W-:Y:S05]  /*ff90*/  BSYNC B0 ;  /* 0x0000000000007941 */ /* 0x000fea0003800000 */
.L_x_298:
[----:B------:R-:W-:-:S03]  /*ffa0*/  UMOV UR7, 0xffffffff ;  /* 0xffffffff00077882 */ /* 0x000fc60000000000 */
[----:B------:R-:W-:Y:S05]  /*ffb0*/  BRA.DIV UR7, `(.L_x_311) ;  /* 0x0000000607dc7947 */ /* 0x000fea000b800000 */
[----:B------:R-:W-:-:S13]  /*ffc0*/  ELECT P0, URZ, PT ;  /* 0x00000000003f782f */ /* 0x000fda0003800000 */
.L_x_330:
[----:B------:R-:W-:Y:S04]  /*ffd0*/  BSSY B0, `(.L_x_312) ;  /* 0x0000059000007945 */ /* 0x000fe80003800000 */
[----:B------:R-:W-:Y:S05]  /*ffe0*/  @!P0 BRA `(.L_x_313) ;  /* 0x00000004005c8947 */ /* 0x000fea0003800000 */
[----:B------:R-:W-:-:S04]  /*fff0*/  ULOP3.LUT UR7, UR13, 0x2, URZ, 0xfc, !UPT ;  /* 0x000000020d077892 */ /* 0x000fc8000f8efc3f */
[----:B------:R-:W-:-:S06]  /*10000*/  UISETP.NE.AND UP0, UPT, UR7, 0x3, UPT ;  /* 0x000000030700788c */ /* 0x000fcc000bf05270 */
[----:B------:R-:W-:-:S13]  /*10010*/  PLOP3.LUT P0, PT, PT, PT, UP0, 0x80, 0x0 ;  /* 0x000000000000781c */ /* 0x000fda0003f0f008 */
[----:B------:R-:W-:Y:S05]  /*10020*/  @!P0 BRA `(.L_x_314) ;  /* 0x0000000000048947 */ /* 0x000fea0003800000 */
[----:B------:R-:W-:Y:S01]  /*10030*/  BPT.TRAP 0x1 ;  /* 0x000000040000795c */ /* 0x000fe20000300000 */
.L_x_314:
[----:B------:R-:W0:Y:S01]  /*10040*/  S2R R3, SR_CgaCtaId ;  /* 0x0000000000037919 */ /* 0x000e220000008800 */
[----:B------:R-:W-:-:S04]  /*10050*/  MOV R2, 0x400 ;  /* 0x0000040000027802 */ /* 0x000fc80000000f00 */
[----:B0-----:R-:W-:Y:S02]  /*10060*/  LEA R3, R3, R2, 0x18 ;  /* 0x0000000203037211 */ /* 0x001fe400078ec0ff */
[----:B------:R-:W-:-:S03]  /*10070*/  SHF.L.U32 R2, R0, 0x1f, RZ ;  /* 0x0000001f00027819 */ /* 0x000fc600000006ff */
[----:B------:R-:W-:-:S04]  /*10080*/  VIADD R3, R3, 0x48 ;  /* 0x0000004803037836 */ /* 0x000fc80000000000 */
[C---:B------:R-:W-:Y:S02]  /*10090*/  IMAD R7, R8.reuse, 0x8, R3 ;  /* 0x0000000808077824 */ /* 0x040fe400078e0203 */
[----:B------:R-:W-:Y:S02]  /*100a0*/  VIADD R8, R8, 0x1 ;  /* 0x0000000108087836 */ /* 0x000fe40000000000 */
[----:B------:R-:W0:Y:S03]  /*100b0*/  SYNCS.PHASECHK.TRANS64.TRYWAIT P0, [R7+URZ], R2 ;  /* 0x00000002070075a7 */ /* 0x000e26000800017f */
[----:B------:R-:W-:-:S04]  /*100c0*/  ISETP.NE.AND P1, PT, R8, 0x9, PT ;  /* 0x000000090800780c */ /* 0x000fc80003f25270 */
[----:B------:R-:W-:Y:S02]  /*100d0*/  SEL R5, RZ, 0x1, P1 ;  /* 0x00000001ff057807 */ /* 0x000fe40000800000 */
[----:B------:R-:W-:Y:S02]  /*100e0*/  SEL R8, R8, RZ, P1 ;  /* 0x000000ff08087207 */ /* 0x000fe40000800000 */
[----:B------:R-:W-:-:S03]  /*100f0*/  LOP3.LUT R5, R0, R5, RZ, 0x3c, !PT ;  /* 0x0000000500057212 */ /* 0x000fc600078e3cff */
[----:B------:R-:W-:Y:S01]  /*10100*/  IMAD R9, R8, 0x8, R3 ;  /* 0x0000000808097824 */ /* 0x000fe200078e0203 */
[----:B------:R-:W-:Y:S01]  /*10110*/  SHF.L.U32 R4, R5, 0x1f, RZ ;  /* 0x0000001f05047819 */ /* 0x000fe200000006ff */
[----:B0-----:R-:W-:Y:S06]  /*10120*/  @!P0 BRA `(.L_x_315) ;  /* 0x0000000400a48947 */ /* 0x001fec0003800000 */
.L_x_331:
[----:B------:R-:W1:Y:S01]  /*10130*/  SYNCS.PHASECHK.TRANS64.TRYWAIT P0, [R9+URZ], R4 ;  /* 0x00000004090075a7 */ /* 0x000e62000800017f */
[----:B------:R-:W-:-:S05]  /*10140*/  VIADD R0, R8, 0x1 ;  /* 0x0000000108007836 */ /* 0x000fca0000000000 */
[----:B------:R-:W-:-:S04]  /*10150*/  ISETP.NE.AND P1, PT, R0, 0x9, PT ;  /* 0x000000090000780c */ /* 0x000fc80003f25270 */
[----:B0-----:R-:W-:Y:S02]  /*10160*/  SEL R2, RZ, 0x1, P1 ;  /* 0x00000001ff027807 */ /* 0x001fe40000800000 */
[----:B------:R-:W-:Y:S02]  /*10170*/  SEL R0, R0, RZ, P1 ;  /* 0x000000ff00007207 */ /* 0x000fe40000800000 */
[----:B------:R-:W-:-:S03]  /*10180*/  LOP3.LUT R7, R5, R2, RZ, 0x3c, !PT ;  /* 0x0000000205077212 */ /* 0x000fc600078e3cff */
[----:B------:R-:W-:Y:S01]  /*10190*/  IMAD R6, R0, 0x8, R3 ;  /* 0x0000000800067824 */ /* 0x000fe200078e0203 */
[----:B------:R-:W-:Y:S01]  /*101a0*/  SHF.L.U32 R5, R7, 0x1f, RZ ;  /* 0x0000001f07057819 */ /* 0x000fe200000006ff */
[----:B-1----:R-:W-:Y:S06]  /*101b0*/  @!P0 BRA `(.L_x_316) ;  /* 0x0000000400948947 */ /* 0x002fec0003800000 */
.L_x_332:
[----:B------:R-:W1:Y:S01]  /*101c0*/  SYNCS.PHASECHK.TRANS64.TRYWAIT P0, [R6+URZ], R5 ;  /* 0x00000005060075a7 */ /* 0x000e62000800017f */
[----:B------:R-:W-:-:S05]  /*101d0*/  VIADD R0, R0, 0x1 ;  /* 0x0000000100007836 */ /* 0x000fca0000000000 */
[----:B------:R-:W-:-:S04]  /*101e0*/  ISETP.NE.AND P1, PT, R0, 0x9, PT ;  /* 0x000000090000780c */ /* 0x000fc80003f25270 */
[----:B------:R-:W-:Y:S02]  /*101f0*/  SEL R2, RZ, 0x1, P1 ;  /* 0x00000001ff027807 */ /* 0x000fe40000800000 */
[----:B------:R-:W-:Y:S02]  /*10200*/  SEL R0, R0, RZ, P1 ;  /* 0x000000ff00007207 */ /* 0x000fe40000800000 */
[----:B------:R-:W-:-:S03]  /*10210*/  LOP3.LUT R7, R7, R2, RZ, 0x3c, !PT ;  /* 0x0000000207077212 */ /* 0x000fc600078e3cff */
[----:B0-----:R-:W-:Y:S01]  /*10220*/  IMAD R9, R0, 0x8, R3 ;  /* 0x0000000800097824 */ /* 0x001fe200078e0203 */
[----:B------:R-:W-:Y:S01]  /*10230*/  SHF.L.U32 R4, R7, 0x1f, RZ ;  /* 0x0000001f07047819 */ /* 0x000fe200000006ff */
[----:B-1----:R-:W-:Y:S06]  /*10240*/  @!P0 BRA `(.L_x_317) ;  /* 0x0000000400848947 */ /* 0x002fec0003800000 */
.L_x_333:
        /* <DEDUP_REMOVED lines=9> */
.L_x_334:
        /* <DEDUP_REMOVED lines=9> */
.L_x_335:
        /* <DEDUP_REMOVED lines=9> */
.L_x_336:
        /* <DEDUP_REMOVED lines=9> */
.L_x_337:
[----:B------:R-:W1:Y:S01]  /*10490*/  SYNCS.PHASECHK.TRANS64.TRYWAIT P0, [R9+URZ], R4 ;  /* 0x00000004090075a7 */ /* 0x000e62000800017f */
[----:B------:R-:W-:-:S05]  /*104a0*/  VIADD R0, R0, 0x1 ;  /* 0x0000000100007836 */ /* 0x000fca0000000000 */
[----:B------:R-:W-:-:S04]  /*104b0*/  ISETP.NE.AND P1, PT, R0, 0x9, PT ;  /* 0x000000090000780c */ /* 0x000fc80003f25270 */
[----:B------:R-:W-:Y:S02]  /*104c0*/  SEL R2, RZ, 0x1, P1 ;  /* 0x00000001ff027807 */ /* 0x000fe40000800000 */
[----:B------:R-:W-:Y:S02]  /*104d0*/  SEL R0, R0, RZ, P1 ;  /* 0x000000ff00007207 */ /* 0x000fe40000800000 */
[----:B------:R-:W-:Y:S01]  /*104e0*/  LOP3.LUT R2, R7, R2, RZ, 0x3c, !PT ;  /* 0x0000000207027212 */ /* 0x000fe200078e3cff */
[----:B-1----:R-:W-:Y:S06]  /*104f0*/  @!P0 BRA `(.L_x_322) ;  /* 0x00000004003c8947 */ /* 0x002fec0003800000 */
.L_x_338:
[----:B------:R-:W-:Y:S01]  /*10500*/  IMAD R3, R0, 0x8, R3 ;  /* 0x0000000800037824 */ /* 0x000fe200078e0203 */
[----:B------:R-:W-:-:S07]  /*10510*/  SHF.L.U32 R0, R2, 0x1f, RZ ;  /* 0x0000001f02007819 */ /* 0x000fce00000006ff */
.L_x_323:
[----:B--2---:R2:W3:Y:S02]  /*10520*/  SYNCS.PHASECHK.TRANS64.TRYWAIT P0, [R3+URZ], R0 ;  /* 0x00000000030075a7 */ /* 0x0044e4000800017f */
[----:B---3--:R-:W-:Y:S05]  /*10530*/  @!P0 NANOSLEEP.SYNCS 0x989680 ;  /* 0x009896800000895d */ /* 0x008fea0003900000 */
[----:B------:R-:W3:Y:S02]  /*10540*/  @!P0 SYNCS.PHASECHK.TRANS64 P0, [R3+URZ], R0 ;  /* 0x00000000030085a7 */ /* 0x000ee4000800007f */
[----:B---3--:R-:W-:Y:S05]  /*10550*/  @!P0 BRA `(.L_x_323) ;  /* 0xfffffffc00f08947 */ /* 0x008fea000383ffff */
.L_x_313:
[----:B------:R-:W-:Y:S05]  /*10560*/  BSYNC B0 ;  /* 0x0000000000007941 */ /* 0x000fea0003800000 */
.L_x_312:
[----:B------:R-:W-:Y:S05]  /*10570*/  EXIT ;  /* 0x000000000000794d */ /* 0x000fea0003800000 */
.L_x_18:
[----:B-1----:R-:W-:-:S04]  /*10580*/  IMAD.U32 R3, RZ, RZ, UR6 ;  /* 0x00000006ff037e24 */ /* 0x002fc8000f8e00ff */
[----:B------:R1:W2:Y:S03]  /*10590*/  SYNCS.PHASECHK.TRANS64.TRYWAIT P0, [R3+URZ], R0 ;  /* 0x00000000030075a7 */ /* 0x0002a6000800017f */
[----:B--2---:R-:W-:Y:S05]  /*105a0*/  @!P0 NANOSLEEP.SYNCS 0x989680 ;  /* 0x009896800000895d */ /* 0x004fea0003900000 */
[----:B------:R-:W2:Y:S02]  /*105b0*/  @!P0 SYNCS.PHASECHK.TRANS64 P0, [R3+URZ], R0 ;  /* 0x00000000030085a7 */ /* 0x000ea4000800007f */
[----:B--2---:R-:W-:Y:S05]  /*105c0*/  @!P0 BRA `(.L_x_18) ;  /* 0xfffffffc00ec8947 */ /* 0x004fea000383ffff */
[----:B------:R-:W-:Y:S05]  /*105d0*/  BRA `(.L_x_17) ;  /* 0xffffff1400947947 */ /* 0x000fea000383ffff */
.L_x_24:
[----:B-----5:R1:W-:Y:S02]  /*105e0*/  STL [R1+0x88], R0 ;  /* 0x0000880001007387 */ /* 0x0203e40000100800 */
[----:B-1----:R-:W-:-:S04]  /*105f0*/  IMAD.U32 R0, RZ, RZ, UR16 ;  /* 0x00000010ff007e24 */ /* 0x002fc8000f8e00ff */
[----:B------:R1:W2:Y:S03]  /*10600*/  SYNCS.PHASECHK.TRANS64.TRYWAIT P0, [R0+URZ], R229 ;  /* 0x000000e5000075a7 */ /* 0x0002a6000800017f */
[----:B--2---:R-:W-:Y:S05]  /*10610*/  @!P0 NANOSLEEP.SYNCS 0x989680 ;  /* 0x009896800000895d */ /* 0x004fea0003900000 */
[----:B------:R1:W2:Y:S02]  /*10620*/  @!P0 SYNCS.PHASECHK.TRANS64 P0, [R0+URZ], R229 ;  /* 0x000000e5000085a7 */ /* 0x0002a4000800007f */
[----:B-1----:R1:W5:Y:S02]  /*10630*/  LDL.LU R0, [R1+0x88] ;  /* 0x0000880001007983 */ /* 0x0023640000300800 */
[----:B-12---:R-:W-:Y:S05]  /*10640*/  @!P0 BRA `(.L_x_24) ;  /* 0xfffffffc00e48947 */ /* 0x006fea000383ffff */
[----:B------:R-:W-:Y:S05]  /*10650*/  BRA `(.L_x_23) ;  /* 0xffffff2800287947 */ /* 0x000fea000383ffff */
.L_x_299:
[----:B------:R-:W-:Y:S01]  /*10660*/  BSSY B1, `(.L_x_324) ;  /* 0x0000006000017945 */ /* 0x000fe20003800000 */
[----:B------:R-:W-:-:S07]  /*10670*/  IMAD.MOV.U32 R2, RZ, RZ, -0x1 ;  /* 0xffffffffff027424 */ /* 0x000fce00078e00ff */
[----:B------:R-:W-:Y:S05]  /*10680*/  WARPSYNC.COLLECTIVE R2, `(.L_x_325) ;  /* 0x00000000020c7348 */ /* 0x000fea0003c00000 */
[----:B------:R-:W-:Y:S02]  /*10690*/  ELECT P1, UR62, PT ;  /* 0x00000000003e782f */ /* 0x000fe40003820000 */
[----:B------:R-:W-:Y:S01]  /*106a0*/  MOV R2, UR62 ;  /* 0x0000003e00027c02 */ /* 0x000fe20008000f00 */
[----:B------:R-:W-:Y:S10]  /*106b0*/  ENDCOLLECTIVE ;  /* 0x000000000000791b */ /* 0x000ff40003800000 */
.L_x_325:
[----:B------:R-:W-:Y:S05]  /*106c0*/  BSYNC B1 ;  /* 0x0000000000017941 */ /* 0x000fea0003800000 */
.L_x_324:
[----:B------:R-:W-:Y:S05]  /*106d0*/  BRA `(.L_x_326) ;  /* 0xffffffec00687947 */ /* 0x000fea000383ffff */
.L_x_302:
[----:B-1----:R1:W2:Y:S02]  /*106e0*/  SYNCS.PHASECHK.TRANS64.TRYWAIT P1, [R13+URZ+0x48], R4 ;  /* 0x000048040d0075a7 */ /* 0x0022a4000802017f */
[----:B--2---:R-:W-:Y:S05]  /*106f0*/  @!P1 NANOSLEEP.SYNCS 0x989680 ;  /* 0x009896800000995d */ /* 0x004fea0003900000 */
[----:B------:R-:W2:Y:S02]  /*10700*/  @!P1 SYNCS.PHASECHK.TRANS64 P1, [R13+URZ+0x48], R4 ;  /* 0x000048040d0095a7 */ /* 0x000ea4000802007f */
[----:B--2---:R-:W-:Y:S05]  /*10710*/  @!P1 BRA `(.L_x_302) ;  /* 0xfffffffc00f09947 */ /* 0x004fea000383ffff */
[----:B------:R-:W-:Y:S05]  /*10720*/  BRA `(.L_x_327) ;  /* 0xffffffec009c7947 */ /* 0x000fea000383ffff */
.L_x_311:
[----:B------:R-:W-:Y:S01]  /*10730*/  BSSY B0, `(.L_x_328) ;  /* 0x0000006000007945 */ /* 0x000fe20003800000 */
[----:B------:R-:W-:-:S07]  /*10740*/  IMAD.MOV.U32 R2, RZ, RZ, -0x1 ;  /* 0xffffffffff027424 */ /* 0x000fce00078e00ff */
[----:B------:R-:W-:Y:S05]  /*10750*/  WARPSYNC.COLLECTIVE R2, `(.L_x_329) ;  /* 0x00000000020c7348 */ /* 0x000fea0003c00000 */
[----:B------:R-:W-:Y:S02]  /*10760*/  ELECT P1, UR62, PT ;  /* 0x00000000003e782f */ /* 0x000fe40003820000 */
[----:B------:R-:W-:Y:S01]  /*10770*/  MOV R2, UR62 ;  /* 0x0000003e00027c02 */ /* 0x000fe20008000f00 */
[----:B------:R-:W-:Y:S10]  /*10780*/  ENDCOLLECTIVE ;  /* 0x000000000000791b */ /* 0x000ff40003800000 */
.L_x_329:
[----:B------:R-:W-:Y:S05]  /*10790*/  BSYNC B0 ;  /* 0x0000000000007941 */ /* 0x000fea0003800000 */
.L_x_328:
[----:B------:R-:W-:Y:S01]  /*107a0*/  PLOP3.LUT P0, PT, P1, PT, PT, 0x80, 0x0 ;  /* 0x000000000000781c */ /* 0x000fe20000f0f070 */
[----:B------:R-:W-:-:S12]  /*107b0*/  BRA `(.L_x_330) ;  /* 0xfffffff800047947 */ /* 0x000fd8000383ffff */
.L_x_315:
[----:B0-----:R0:W1:Y:S02]  /*107c0*/  SYNCS.PHASECHK.TRANS64.TRYWAIT P0, [R7+URZ], R2 ;  /* 0x00000002070075a7 */ /* 0x001064000800017f */
[----:B-1----:R-:W-:Y:S05]  /*107d0*/  @!P0 NANOSLEEP.SYNCS 0x989680 ;  /* 0x009896800000895d */ /* 0x002fea0003900000 */
[----:B------:R-:W1:Y:S02]  /*107e0*/  @!P0 SYNCS.PHASECHK.TRANS64 P0, [R7+URZ], R2 ;  /* 0x00000002070085a7 */ /* 0x000e64000800007f */
[----:B-1----:R-:W-:Y:S05]  /*107f0*/  @!P0 BRA `(.L_x_315) ;  /* 0xfffffffc00f08947 */ /* 0x002fea000383ffff */
[----:B------:R-:W-:Y:S05]  /*10800*/  BRA `(.L_x_331) ;  /* 0xfffffff800487947 */ /* 0x000fea000383ffff */
.L_x_316:
[----:B0-----:R0:W1:Y:S02]  /*10810*/  SYNCS.PHASECHK.TRANS64.TRYWAIT P0, [R9+URZ], R4 ;  /* 0x00000004090075a7 */ /* 0x001064000800017f */
[----:B-1----:R-:W-:Y:S05]  /*10820*/  @!P0 NANOSLEEP.SYNCS 0x989680 ;  /* 0x009896800000895d */ /* 0x002fea0003900000 */
[----:B------:R-:W1:Y:S02]  /*10830*/  @!P0 SYNCS.PHASECHK.TRANS64 P0, [R9+URZ], R4 ;  /* 0x00000004090085a7 */ /* 0x000e64000800007f */
[----:B-1----:R-:W-:Y:S05]  /*10840*/  @!P0 BRA `(.L_x_316) ;  /* 0xfffffffc00f08947 */ /* 0x002fea000383ffff */
[----:B------:R-:W-:Y:S05]  /*10850*/  BRA `(.L_x_332) ;  /* 0xfffffff800587947 */ /* 0x000fea000383ffff */
.L_x_317:
[----:B0-----:R0:W1:Y:S02]  /*10860*/  SYNCS.PHASECHK.TRANS64.TRYWAIT P0, [R6+URZ], R5 ;  /* 0x00000005060075a7 */ /* 0x001064000800017f */
[----:B-1----:R-:W-:Y:S05]  /*10870*/  @!P0 NANOSLEEP.SYNCS 0x989680 ;  /* 0x009896800000895d */ /* 0x002fea0003900000 */
[----:B------:R-:W1:Y:S02]  /*10880*/  @!P0 SYNCS.PHASECHK.TRANS64 P0, [R6+URZ], R5 ;  /* 0x00000005060085a7 */ /* 0x000e64000800007f */
[----:B-1----:R-:W-:Y:S05]  /*10890*/  @!P0 BRA `(.L_x_317) ;  /* 0xfffffffc00f08947 */ /* 0x002fea000383ffff */
[----:B------:R-:W-:Y:S05]  /*108a0*/  BRA `(.L_x_333) ;  /* 0xfffffff800687947 */ /* 0x000fea000383ffff */
.L_x_318:
[----:B0-----:R0:W1:Y:S02]  /*108b0*/  SYNCS.PHASECHK.TRANS64.TRYWAIT P0, [R9+URZ], R4 ;  /* 0x00000004090075a7 */ /* 0x001064000800017f */
[----:B-1----:R-:W-:Y:S05]  /*108c0*/  @!P0 NANOSLEEP.SYNCS 0x989680 ;  /* 0x009896800000895d */ /* 0x002fea0003900000 */
[----:B------:R-:W1:Y:S02]  /*108d0*/  @!P0 SYNCS.PHASECHK.TRANS64 P0, [R9+URZ], R4 ;  /* 0x00000004090085a7 */ /* 0x000e64000800007f */
[----:B-1----:R-:W-:Y:S05]  /*108e0*/  @!P0 BRA `(.L_x_318) ;  /* 0xfffffffc00f08947 */ /* 0x002fea000383ffff */
[----:B------:R-:W-:Y:S05]  /*108f0*/  BRA `(.L_x_334) ;  /* 0xfffffff800787947 */ /* 0x000fea000383ffff */
.L_x_319:
[----:B0-----:R0:W1:Y:S02]  /*10900*/  SYNCS.PHASECHK.TRANS64.TRYWAIT P0, [R6+URZ], R5 ;  /* 0x00000005060075a7 */ /* 0x001064000800017f */
[----:B-1----:R-:W-:Y:S05]  /*10910*/  @!P0 NANOSLEEP.SYNCS 0x989680 ;  /* 0x009896800000895d */ /* 0x002fea0003900000 */
[----:B------:R-:W1:Y:S02]  /*10920*/  @!P0 SYNCS.PHASECHK.TRANS64 P0, [R6+URZ], R5 ;  /* 0x00000005060085a7 */ /* 0x000e64000800007f */
[----:B-1----:R-:W-:Y:S05]  /*10930*/  @!P0 BRA `(.L_x_319) ;  /* 0xfffffffc00f08947 */ /* 0x002fea000383ffff */
[----:B------:R-:W-:Y:S05]  /*10940*/  BRA `(.L_x_335) ;  /* 0xfffffff800887947 */ /* 0x000fea000383ffff */
.L_x_320:
[----:B0-----:R0:W1:Y:S02]  /*10950*/  SYNCS.PHASECHK.TRANS64.TRYWAIT P0, [R9+URZ], R4 ;  /* 0x00000004090075a7 */ /* 0x001064000800017f */
[----:B-1----:R-:W-:Y:S05]  /*10960*/  @!P0 NANOSLEEP.SYNCS 0x989680 ;  /* 0x009896800000895d */ /* 0x002fea0003900000 */
[----:B------:R-:W1:Y:S02]  /*10970*/  @!P0 SYNCS.PHASECHK.TRANS64 P0, [R9+URZ], R4 ;  /* 0x00000004090085a7 */ /* 0x000e64000800007f */
[----:B-1----:R-:W-:Y:S05]  /*10980*/  @!P0 BRA `(.L_x_320) ;  /* 0xfffffffc00f08947 */ /* 0x002fea000383ffff */
[----:B------:R-:W-:Y:S05]  /*10990*/  BRA `(.L_x_336) ;  /* 0xfffffff800987947 */ /* 0x000fea000383ffff */
.L_x_321:
[----:B0-----:R0:W1:Y:S02]  /*109a0*/  SYNCS.PHASECHK.TRANS64.TRYWAIT P0, [R6+URZ], R5 ;  /* 0x00000005060075a7 */ /* 0x001064000800017f */
[----:B-1----:R-:W-:Y:S05]  /*109b0*/  @!P0 NANOSLEEP.SYNCS 0x989680 ;  /* 0x009896800000895d */ /* 0x002fea0003900000 */
[----:B------:R-:W1:Y:S02]  /*109c0*/  @!P0 SYNCS.PHASECHK.TRANS64 P0, [R6+URZ], R5 ;  /* 0x00000005060085a7 */ /* 0x000e64000800007f */
[----:B-1----:R-:W-:Y:S05]  /*109d0*/  @!P0 BRA `(.L_x_321) ;  /* 0xfffffffc00f08947 */ /* 0x002fea000383ffff */
[----:B------:R-:W-:Y:S05]  /*109e0*/  BRA `(.L_x_337) ;  /* 0xfffffff800a87947 */ /* 0x000fea000383ffff */
.L_x_322:
[----:B-1----:R1:W2:Y:S02]  /*109f0*/  SYNCS.PHASECHK.TRANS64.TRYWAIT P0, [R9+URZ], R4 ;  /* 0x00000004090075a7 */ /* 0x0022a4000800017f */
[----:B--2---:R-:W-:Y:S05]  /*10a00*/  @!P0 NANOSLEEP.SYNCS 0x989680 ;  /* 0x009896800000895d */ /* 0x004fea0003900000 */
[----:B------:R-:W2:Y:S02]  /*10a10*/  @!P0 SYNCS.PHASECHK.TRANS64 P0, [R9+URZ], R4 ;  /* 0x00000004090085a7 */ /* 0x000ea4000800007f */
[----:B--2---:R-:W-:Y:S05]  /*10a20*/  @!P0 BRA `(.L_x_322) ;  /* 0xfffffffc00f08947 */ /* 0x004fea000383ffff */
[----:B------:R-:W-:Y:S05]  /*10a30*/  BRA `(.L_x_338) ;  /* 0xfffffff800b07947 */ /* 0x000fea000383ffff */
.L_x_339:
[----:B------:R-:W-:-:S00]  /*10a40*/  BRA `(.L_x_339) ;  /* 0xfffffffc00fc7947 */ /* 0x000fc0000383ffff */
[----:B------:R-:W-:-:S00]  /*10a50*/  NOP ;  /* 0x0000000000007918 */ /* 0x000fc00000000000 */
        /* <DEDUP_REMOVED lines=10> */
.L_x_340:


//--------------------- .nv.shared._ZN7cutlass13device_kernelINS_4gemm6kernel13GemmUniversalIN4cute5tupleIJiiiiEEENS1_10collective13CollectiveMmaINS1_37MainloopSm90TmaGmmaWarpSpecializedFP8ILi9ENS5_IJNS4_1CILi1EEESB_SB_EEENS1_35KernelTmaWarpSpecializedCooperativeEEENS5_IJNSA_ILi256EEENSA_ILi128EEENSA_ILi64EEEEEENS_12float_e5m2_tENS5_IJlSB_lEEESJ_SK_NS4_8TiledMMAINS4_8MMA_AtomIJNS4_4SM904GMMA31MMA_64x128x32_F32E5M2E5M2_SS_TNILNSO_7ScaleInE1ELSQ_1EEEEEENS4_6LayoutINS5_IJNSA_ILi2EEESB_SB_EEENS5_IJSB_NSA_ILi0EEESW_EEEEENS5_IJNS4_10UnderscoreESZ_SZ_EEEEENS4_13SM90_TMA_LOADENS4_14ComposedLayoutINS4_7SwizzleILi2ELi4ELi3EEENS4_18smem_ptr_flag_bitsILi8EEENST_INS5_IJNSA_ILi8EEESH_EEENS5_IJSH_SB_EEEEEEEvNS4_8identityES12_S1C_vS1D_EENS_8epilogue10collective6detail29Sm90TmaWarpSpecializedAdapterINS1G_15DefaultEpilogueISJ_SK_SK_NS1F_6thread17LinearCombinationISJ_Li1EffLNS1K_9ScaleType4KindE0ELNS_15FloatRoundStyleE2ESJ_EENS1_15EpilogueDefaultEEEEEvvEEEEvNT_6ParamsE --------------------------
	.section	.nv.shared._ZN7cutlass13device_kernelINS_4gemm6kernel13GemmUniversalIN4cute5tupleIJiiiiEEENS1_10collective13CollectiveMmaINS1_37MainloopSm90TmaGmmaWarpSpecializedFP8ILi9ENS5_IJNS4_1CILi1EEESB_SB_EEENS1_35KernelTmaWarpSpecializedCooperativeEEENS5_IJNSA_ILi256EEENSA_ILi128EEENSA_ILi64EEEEEENS_12float_e5m2_tENS5_IJlSB_lEEESJ_SK_NS4_8TiledMMAINS4_8MMA_AtomIJNS4_4SM904GMMA31MMA_64x128x32_F32E5M2E5M2_SS_TNILNSO_7ScaleInE1ELSQ_1EEEEEENS4_6LayoutINS5_IJNSA_ILi2EEESB_SB_EEENS5_IJSB_NSA_ILi0EEESW_EEEEENS5_IJNS4_10UnderscoreESZ_SZ_EEEEENS4_13SM90_TMA_LOADENS4_14ComposedLayoutINS4_7SwizzleILi2ELi4ELi3EEENS4_18smem_ptr_flag_bitsILi8EEENST_INS5_IJNSA_ILi8EEESH_EEENS5_IJSH_SB_EEEEEEEvNS4_8identityES12_S1C_vS1D_EENS_8epilogue10collective6detail29Sm90TmaWarpSpecializedAdapterINS1G_15DefaultEpilogueISJ_SK_SK_NS1F_6thread17LinearCombinationISJ_Li1EffLNS1K_9ScaleType4KindE0ELNS_15FloatRoundStyleE2ESJ_EENS1_15EpilogueDefaultEEEEEvvEEEEvNT_6ParamsE,"aw",@nobits
	.sectionflags	@""
	.align	16
	.zero		1024


//--------------------- .nv.shared.reserved.0     --------------------------
	.section	.nv.shared.reserved.0,"aw",@nobits
	.weak		__nv_reservedSMEM_offset_0_alias
	.size		__nv_reservedSMEM_offset_0_alias, 0, 0
	.other		__nv_reservedSMEM_offset_0_alias,@"STO_CUDA_RESERVED_SHARED STV_DEFAULT"
__nv_reservedSMEM_offset_0_alias:
	.zero		0


//--------------------- .nv.global                --------------------------
	.section	.nv.global,"aw",@nobits
.nv.global:
	.type		_ZN39_INTERNAL_0a17d7e7_4_k_cu_fc6d88ba_42114cute1_E,@object
	.size		_ZN39_INTERNAL_0a17d7e7_4_k_cu_fc6d88ba_42114cute1_E,(_ZN39_INTERNAL_0a17d7e7_4_k_cu_fc6d88ba_42114cuda3std3__45__cpo6cbeginE - _ZN39_INTERNAL_0a17d7e7_4_k_cu_fc6d88ba_42114cute1_E)
_ZN39_INTERNAL_0a17d7e7_4_k_cu_fc6d88ba_42114cute1_E:
	.zero		1
	.type		_ZN39_INTERNAL_0a17d7e7_4_k_cu_fc6d88ba_42114cuda3std3__45__cpo6cbeginE,@object
	.size		_ZN39_INTERNAL_0a17d7e7_4_k_cu_fc6d88ba_42114cuda3std3__45__cpo6cbeginE,(_ZN39_INTERNAL_0a17d7e7_4_k_cu_fc6d88ba_42114cuda3std3__48in_placeE - _ZN39_INTERNAL_0a17d7e7_4_k_cu_fc6d88ba_42114cuda3std3__45__cpo6cbeginE)
_ZN39_INTERNAL_0a17d7e7_4_k_cu_fc6d88ba_42114cuda3std3__45__cpo6cbeginE:
	.zero		1
	.type		_ZN39_INTERNAL_0a17d7e7_4_k_cu_fc6d88ba_42114cuda3std3__48in_placeE,@object
	.size		_ZN39_INTERNAL_0a17d7e7_4_k_cu_fc6d88ba_42114cuda3std3__48in_placeE,(_ZN39_INTERNAL_0a17d7e7_4_k_cu_fc6d88ba_42114cuda3std6ranges3__45__cpo9iter_moveE - _ZN39_INTERNAL_0a17d7e7_4_k_cu_fc6d88ba_42114cuda3std3__48in_placeE)
_ZN39_INTERNAL_0a17d7e7_4_k_cu_fc6d88ba_42114cuda3std3__48in_placeE:
	.zero		1
	.type		_ZN39_INTERNAL_0a17d7e7_4_k_cu_fc6d88ba_42114cuda3std6ranges3__45__cpo9iter_moveE,@object
	.size		_ZN39_INTERNAL_0a17d7e7_4_k_cu_fc6d88ba_42114cuda3std6ranges3__45__cpo9iter_moveE,(_ZN39_INTERNAL_0a17d7e7_4_k_cu_fc6d88ba_42114cuda3std3__45__cpo5beginE - _ZN39_INTERNAL_0a17d7e7_4_k_cu_fc6d88ba_42114cuda3std6ranges3__45__cpo9iter_moveE)
_ZN39_INTERNAL_0a17d7e7_4_k_cu_fc6d88ba_42114cuda3std6ranges3__45__cpo9iter_moveE:
	.zero		1
	.type		_ZN39_INTERNAL_0a17d7e7_4_k_cu_fc6d88ba_42114cuda3std3__45__cpo5beginE,@object
	.size		_ZN39_INTERNAL_0a17d7e7_4_k_cu_fc6d88ba_42114cuda3std3__45__cpo5beginE,(_ZN39_INTERNAL_0a17d7e7_4_k_cu_fc6d88ba_42114cuda3std3__441_GLOBAL__N__0a17d7e7_4_k_cu_fc6d88ba_42116ignoreE - _ZN39_INTERNAL_0a17d7e7_4_k_cu_fc6d88ba_42114cuda3std3__45__cpo5beginE)
_ZN39_INTERNAL_0a17d7e7_4_k_cu_fc6d88ba_42114cuda3std3__45__cpo5beginE:
	.zero		1
	.type		_ZN39_INTERNAL_0a17d7e7_4_k_cu_fc6d88ba_42114cuda3std3__441_GLOBAL__N__0a17d7e7_4_k_cu_fc6d88ba_42116ignoreE,@object
	.size		_ZN39_INTERNAL_0a17d7e7_4_k_cu_fc6d88ba_42114cuda3std3__441_GLOBAL__N__0a17d7e7_4_k_cu_fc6d88ba_42116ignoreE,(_ZN39_INTERNAL_0a17d7e7_4_k_cu_fc6d88ba_42114cute7productE - _ZN39_INTERNAL_0a17d7e7_4_k_cu_fc6d88ba_42114cuda3std3__441_GLOBAL__N__0a17d7e7_4_k_cu_fc6d88ba_42116ignoreE)
_ZN39_INTERNAL_0a17d7e7_4_k_cu_fc6d88ba_42114cuda3std3__441_GLOBAL__N__0a17d7e7_4_k_cu_fc6d88ba_42116ignoreE:
	.zero		1
	.type		_ZN39_INTERNAL_0a17d7e7_4_k_cu_fc6d88ba_42114cute7productE,@object
	.size		_ZN39_INTERNAL_0a17d7e7_4_k_cu_fc6d88ba_42114cute7productE,(_ZN39_INTERNAL_0a17d7e7_4_k_cu_fc6d88ba_42114cuda3std3__45__cpo3endE - _ZN39_INTERNAL_0a17d7e7_4_k_cu_fc6d88ba_42114cute7productE)
_ZN39_INTERNAL_0a17d7e7_4_k_cu_fc6d88ba_42114cute7productE:
	.zero		1
	.type		_ZN39_INTERNAL_0a17d7e7_4_k_cu_fc6d88ba_42114cuda3std3__45__cpo3endE,@object
	.size		_ZN39_INTERNAL_0a17d7e7_4_k_cu_fc6d88ba_42114cuda3std3__45__cpo3endE,(_ZN39_INTERNAL_0a17d7e7_4_k_cu_fc6d88ba_42114cuda3std3__419piecewise_constructE - _ZN39_INTERNAL_0a17d7e7_4_k_cu_fc6d88ba_42114cuda3std3__45__cpo3endE)
_ZN39_INTERNAL_0a17d7e7_4_k_cu_fc6d88ba_42114cuda3std3__45__cpo3endE:
	.zero		1
	.type		_ZN39_INTERNAL_0a17d7e7_4_k_cu_fc6d88ba_42114cuda3std3__419piecewise_constructE,@object
	.size		_ZN39_INTERNAL_0a17d7e7_4_k_cu_fc6d88ba_42114cuda3std3__419piecewise_constructE,(_ZN39_INTERNAL_0a17d7e7_4_k_cu_fc6d88ba_42114cuda3std3__45__cpo4cendE - _ZN39_INTERNAL_0a17d7e7_4_k_cu_fc6d88ba_42114cuda3std3__419piecewise_constructE)
_ZN39_INTERNAL_0a17d7e7_4_k_cu_fc6d88ba_42114cuda3std3__419piecewise_constructE:
	.zero		1
	.type		_ZN39_INTERNAL_0a17d7e7_4_k_cu_fc6d88ba_42114cuda3std3__45__cpo4cendE,@object
	.size		_ZN39_INTERNAL_0a17d7e7_4_k_cu_fc6d88ba_42114cuda3std3__45__cpo4cendE,(_ZN39_INTERNAL_0a17d7e7_4_k_cu_fc6d88ba_42114cuda3std6ranges3__45__cpo4swapE - _ZN39_INTERNAL_0a17d7e7_4_k_cu_fc6d88ba_42114cuda3std3__45__cpo4cendE)
_ZN39_INTERNAL_0a17d7e7_4_k_cu_fc6d88ba_42114cuda3std3__45__cpo4cendE:
	.zero		1
	.type		_ZN39_INTERNAL_0a17d7e7_4_k_cu_fc6d88ba_42114cuda3std6ranges3__45__cpo4swapE,@object
	.size		_ZN39_INTERNAL_0a17d7e7_4_k_cu_fc6d88ba_42114cuda3std6ranges3__45__cpo4swapE,(.L_7 - _ZN39_INTERNAL_0a17d7e7_4_k_cu_fc6d88ba_42114cuda3std6ranges3__45__cpo4swapE)
_ZN39_INTERNAL_0a17d7e7_4_k_cu_fc6d88ba_42114cuda3std6ranges3__45__cpo4swapE:
	.zero		1
.L_7:


//--------------------- .nv.constant0._ZN7cutlass13device_kernelINS_4gemm6kernel13GemmUniversalIN4cute5tupleIJiiiiEEENS1_10collective13CollectiveMmaINS1_37MainloopSm90TmaGmmaWarpSpecializedFP8ILi9ENS5_IJNS4_1CILi1EEESB_SB_EEENS1_35KernelTmaWarpSpecializedCooperativeEEENS5_IJNSA_ILi256EEENSA_ILi128EEENSA_ILi64EEEEEENS_12float_e5m2_tENS5_IJlSB_lEEESJ_SK_NS4_8TiledMMAINS4_8MMA_AtomIJNS4_4SM904GMMA31MMA_64x128x32_F32E5M2E5M2_SS_TNILNSO_7ScaleInE1ELSQ_1EEEEEENS4_6LayoutINS5_IJNSA_ILi2EEESB_SB_EEENS5_IJSB_NSA_ILi0EEESW_EEEEENS5_IJNS4_10UnderscoreESZ_SZ_EEEEENS4_13SM90_TMA_LOADENS4_14ComposedLayoutINS4_7SwizzleILi2ELi4ELi3EEENS4_18smem_ptr_flag_bitsILi8EEENST_INS5_IJNSA_ILi8EEESH_EEENS5_IJSH_SB_EEEEEEEvNS4_8identityES12_S1C_vS1D_EENS_8epilogue10collective6detail29Sm90TmaWarpSpecializedAdapterINS1G_15DefaultEpilogueISJ_SK_SK_NS1F_6thread17LinearCombinationISJ_Li1EffLNS1K_9ScaleType4KindE0ELNS_15FloatRoundStyleE2ESJ_EENS1_15EpilogueDefaultEEEEEvvEEEEvNT_6ParamsE --------------------------
	.section	.nv.constant0._ZN7cutlass13device_kernelINS_4gemm6kernel13GemmUniversalIN4cute5tupleIJiiiiEEENS1_10collective13CollectiveMmaINS1_37MainloopSm90TmaGmmaWarpSpecializedFP8ILi9ENS5_IJNS4_1CILi1EEESB_SB_EEENS1_35KernelTmaWarpSpecializedCooperativeEEENS5_IJNSA_ILi256EEENSA_ILi128EEENSA_ILi64EEEEEENS_12float_e5m2_tENS5_IJlSB_lEEESJ_SK_NS4_8TiledMMAINS4_8MMA_AtomIJNS4_4SM904GMMA31MMA_64x128x32_F32E5M2E5M2_SS_TNILNSO_7ScaleInE1ELSQ_1EEEEEENS4_6LayoutINS5_IJNSA_ILi2EEESB_SB_EEENS5_IJSB_NSA_ILi0EEESW_EEEEENS5_IJNS4_10UnderscoreESZ_SZ_EEEEENS4_13SM90_TMA_LOADENS4_14ComposedLayoutINS4_7SwizzleILi2ELi4ELi3EEENS4_18smem_ptr_flag_bitsILi8EEENST_INS5_IJNSA_ILi8EEESH_EEENS5_IJSH_SB_EEEEEEEvNS4_8identityES12_S1C_vS1D_EENS_8epilogue10collective6detail29Sm90TmaWarpSpecializedAdapterINS1G_15DefaultEpilogueISJ_SK_SK_NS1F_6thread17LinearCombinationISJ_Li1EffLNS1K_9ScaleType4KindE0ELNS_15FloatRoundStyleE2ESJ_EENS1_15EpilogueDefaultEEEEEvvEEEEvNT_6ParamsE,"a",@progbits
	.sectionflags	@""
	.align	4
.nv.constant0._ZN7cutlass13device_kernelINS_4gemm6kernel13GemmUniversalIN4cute5tupleIJiiiiEEENS1_10collective13CollectiveMmaINS1_37MainloopSm90TmaGmmaWarpSpecializedFP8ILi9ENS5_IJNS4_1CILi1EEESB_SB_EEENS1_35KernelTmaWarpSpecializedCooperativeEEENS5_IJNSA_ILi256EEENSA_ILi128EEENSA_ILi64EEEEEENS_12float_e5m2_tENS5_IJlSB_lEEESJ_SK_NS4_8TiledMMAINS4_8MMA_AtomIJNS4_4SM904GMMA31MMA_64x128x32_F32E5M2E5M2_SS_TNILNSO_7ScaleInE1ELSQ_1EEEEEENS4_6LayoutINS5_IJNSA_ILi2EEESB_SB_EEENS5_IJSB_NSA_ILi0EEESW_EEEEENS5_IJNS4_10UnderscoreESZ_SZ_EEEEENS4_13SM90_TMA_LOADENS4_14ComposedLayoutINS4_7SwizzleILi2ELi4ELi3EEENS4_18smem_ptr_flag_bitsILi8EEENST_INS5_IJNSA_ILi8EEESH_EEENS5_IJSH_SB_EEEEEEEvNS4_8identityES12_S1C_vS1D_EENS_8epilogue10collective6detail29Sm90TmaWarpSpecializedAdapterINS1G_15DefaultEpilogueISJ_SK_SK_NS1F_6thread17LinearCombinationISJ_Li1EffLNS1K_9ScaleType4KindE0ELNS_15FloatRoundStyleE2ESJ_EENS1_15EpilogueDefaultEEEEEvvEEEEvNT_6ParamsE:
	.zero		1664


//--------------------- SYMBOLS --------------------------

	.type		.nv.reservedSmem.offset0,@object
	.size		.nv.reservedSmem.offset0,0x4
